	.target	sm_100a

	.elftype	@"ET_EXEC"


//--------------------- .note.nv.tkinfo           --------------------------
	.section	.note.nv.tkinfo,"",@"SHT_NOTE"
	.sectionflags	@"SHF_NOTE_NV_TKINFO"
	.tkinfo
        /*0018*/ 	.word	0x00000002
        /*0030*/ 	.string	""
        /*0030*/ 	.string	"ptxas"
        /*0030*/ 	.string	"Cuda compilation tools, release 13.0, V13.0.88"
        /*0030*/ 	.string	"Build cuda_13.0.r13.0/compiler.36424714_0"
        /*0030*/ 	.string	"-arch sm_100a -m 64 "



//--------------------- .note.nv.cuinfo           --------------------------
	.section	.note.nv.cuinfo,"",@"SHT_NOTE"
	.sectionflags	@"SHF_NOTE_NV_CUINFO"
        /*0018*/ 	.short	0x0002
        /*001a*/ 	.short	0x0064
        /*001c*/ 	.short	0x0082
	.zero		2


//--------------------- .nv.info                  --------------------------
	.section	.nv.info,"",@"SHT_CUDA_INFO"
	.align	4


	//----- nvinfo : EIATTR_REGCOUNT
	.align		4
        /*0000*/ 	.byte	0x04, 0x2f
        /*0002*/ 	.short	(.L_19 - .L_18)
	.align		4
.L_18:
        /*0004*/ 	.word	index@(_ZN7cutlass13device_kernelINS_4gemm6kernel13GemmUniversalIN4cute5tupleIJiiiiEEENS1_10collective13CollectiveMmaINS1_35MainloopSm100TmaUmmaWarpSpecializedILi6ELi2ELi4ENS5_IJNS4_1CILi1EEESB_SB_EEEEENS5_IJNSA_ILi128EEESE_SE_EEENS_12float_e5m2_tENS5_IJlSB_lEEENS_12float_e4m3_tENS5_IJSB_llEEENS4_8TiledMMAINS4_8MMA_AtomIJNS4_10MMA_TraitsINS4_19SM100_MMA_F8F6F4_SSEJSG_SI_fSE_SE_NS4_17integral_constantINS4_4UMMA5MajorELSQ_0EEENSO_ISQ_LSQ_1EEENSO_INSP_7ScaleInELST_0EEESU_EEEEEENS4_6LayoutISC_NS5_IJNSA_ILi0EEESY_SY_EEEEENS5_IJNS4_10UnderscoreES11_S11_EEEEENS4_13SM90_TMA_LOADENS4_14ComposedLayoutINS4_7SwizzleILi3ELi4ELi3EEENS4_18smem_ptr_flag_bitsILi8EEENSX_INS5_IJNSA_ILi8EEESE_EEENS5_IJSE_SB_EEEEEEEvNS4_8identityES14_NS15_IS17_S19_NSX_INS5_IJSE_S1A_EEENS5_IJSB_SE_EEEEEEEvS1F_EENS_8epilogue10collective18CollectiveEpilogueINS1L_23Sm100TmaWarpSpecializedILi2ELi2ELi64ELb0ELb0EEEJSF_NS5_IJNSX_ISE_SB_EENSX_INSA_ILi64EEESB_EEEEESG_SH_SG_SH_NS1L_6fusion15FusionCallbacksIS1P_NS1U_17LinearCombinationISG_fSG_fLNS_15FloatRoundStyleE2EEESF_S1T_JEEENS4_5SM1004TMEM4LOAD26SM100_TMEM_LOAD_32dp32b64xES14_NS15_INS16_ILi2ELi4ELi3EEES19_NSX_INS5_IJS1A_S1R_EEENS5_IJS1R_SB_EEEEEEENS4_39AutoVectorizingCopyWithAssumedAlignmentILi128EEENS4_14SM90_TMA_STOREES28_S2A_S2A_EEEvvEEEEvNT_6ParamsE)
        /*0008*/ 	.word	0x000000e0


	//----- nvinfo : EIATTR_FRAME_SIZE
	.align		4
.L_19:
        /*000c*/ 	.byte	0x04, 0x11
        /*000e*/ 	.short	(.L_21 - .L_20)
	.align		4
.L_20:
        /*0010*/ 	.word	index@($__internal_2_$__cuda_sm10x_tcgen05_guardrail_trap_unallocated_columns_being_dealloced)
        /*0014*/ 	.word	0x00000000


	//----- nvinfo : EIATTR_FRAME_SIZE
	.align		4
.L_21:
        /*0018*/ 	.byte	0x04, 0x11
        /*001a*/ 	.short	(.L_23 - .L_22)
	.align		4
.L_22:
        /*001c*/ 	.word	index@($__internal_1_$__cuda_sm10x_tcgen05_guardrail_trap_phase_invalid_during_alloc)
        /*0020*/ 	.word	0x00000000


	//----- nvinfo : EIATTR_FRAME_SIZE
	.align		4
.L_23:
        /*0024*/ 	.byte	0x04, 0x11
        /*0026*/ 	.short	(.L_25 - .L_24)
	.align		4
.L_24:
        /*0028*/ 	.word	index@($__internal_0_$__cuda_sm10x_tcgen05_guardrail_trap_col_being_dealloced_not_returned_by_alloc)
        /*002c*/ 	.word	0x00000000


	//----- nvinfo : EIATTR_FRAME_SIZE
	.align		4
.L_25:
        /*0030*/ 	.byte	0x04, 0x11
        /*0032*/ 	.short	(.L_27 - .L_26)
	.align		4
.L_26:
        /*0034*/ 	.word	index@(_ZN7cutlass13device_kernelINS_4gemm6kernel13GemmUniversalIN4cute5tupleIJiiiiEEENS1_10collective13CollectiveMmaINS1_35MainloopSm100TmaUmmaWarpSpecializedILi6ELi2ELi4ENS5_IJNS4_1CILi1EEESB_SB_EEEEENS5_IJNSA_ILi128EEESE_SE_EEENS_12float_e5m2_tENS5_IJlSB_lEEENS_12float_e4m3_tENS5_IJSB_llEEENS4_8TiledMMAINS4_8MMA_AtomIJNS4_10MMA_TraitsINS4_19SM100_MMA_F8F6F4_SSEJSG_SI_fSE_SE_NS4_17integral_constantINS4_4UMMA5MajorELSQ_0EEENSO_ISQ_LSQ_1EEENSO_INSP_7ScaleInELST_0EEESU_EEEEEENS4_6LayoutISC_NS5_IJNSA_ILi0EEESY_SY_EEEEENS5_IJNS4_10UnderscoreES11_S11_EEEEENS4_13SM90_TMA_LOADENS4_14ComposedLayoutINS4_7SwizzleILi3ELi4ELi3EEENS4_18smem_ptr_flag_bitsILi8EEENSX_INS5_IJNSA_ILi8EEESE_EEENS5_IJSE_SB_EEEEEEEvNS4_8identityES14_NS15_IS17_S19_NSX_INS5_IJSE_S1A_EEENS5_IJSB_SE_EEEEEEEvS1F_EENS_8epilogue10collective18CollectiveEpilogueINS1L_23Sm100TmaWarpSpecializedILi2ELi2ELi64ELb0ELb0EEEJSF_NS5_IJNSX_ISE_SB_EENSX_INSA_ILi64EEESB_EEEEESG_SH_SG_SH_NS1L_6fusion15FusionCallbacksIS1P_NS1U_17LinearCombinationISG_fSG_fLNS_15FloatRoundStyleE2EEESF_S1T_JEEENS4_5SM1004TMEM4LOAD26SM100_TMEM_LOAD_32dp32b64xES14_NS15_INS16_ILi2ELi4ELi3EEES19_NSX_INS5_IJS1A_S1R_EEENS5_IJS1R_SB_EEEEEEENS4_39AutoVectorizingCopyWithAssumedAlignmentILi128EEENS4_14SM90_TMA_STOREES28_S2A_S2A_EEEvvEEEEvNT_6ParamsE)
        /*0038*/ 	.word	0x00000000


	//----- nvinfo : EIATTR_MIN_STACK_SIZE
	.align		4
.L_27:
        /*003c*/ 	.byte	0x04, 0x12
        /*003e*/ 	.short	(.L_29 - .L_28)
	.align		4
.L_28:
        /*0040*/ 	.word	index@(_ZN7cutlass13device_kernelINS_4gemm6kernel13GemmUniversalIN4cute5tupleIJiiiiEEENS1_10collective13CollectiveMmaINS1_35MainloopSm100TmaUmmaWarpSpecializedILi6ELi2ELi4ENS5_IJNS4_1CILi1EEESB_SB_EEEEENS5_IJNSA_ILi128EEESE_SE_EEENS_12float_e5m2_tENS5_IJlSB_lEEENS_12float_e4m3_tENS5_IJSB_llEEENS4_8TiledMMAINS4_8MMA_AtomIJNS4_10MMA_TraitsINS4_19SM100_MMA_F8F6F4_SSEJSG_SI_fSE_SE_NS4_17integral_constantINS4_4UMMA5MajorELSQ_0EEENSO_ISQ_LSQ_1EEENSO_INSP_7ScaleInELST_0EEESU_EEEEEENS4_6LayoutISC_NS5_IJNSA_ILi0EEESY_SY_EEEEENS5_IJNS4_10UnderscoreES11_S11_EEEEENS4_13SM90_TMA_LOADENS4_14ComposedLayoutINS4_7SwizzleILi3ELi4ELi3EEENS4_18smem_ptr_flag_bitsILi8EEENSX_INS5_IJNSA_ILi8EEESE_EEENS5_IJSE_SB_EEEEEEEvNS4_8identityES14_NS15_IS17_S19_NSX_INS5_IJSE_S1A_EEENS5_IJSB_SE_EEEEEEEvS1F_EENS_8epilogue10collective18CollectiveEpilogueINS1L_23Sm100TmaWarpSpecializedILi2ELi2ELi64ELb0ELb0EEEJSF_NS5_IJNSX_ISE_SB_EENSX_INSA_ILi64EEESB_EEEEESG_SH_SG_SH_NS1L_6fusion15FusionCallbacksIS1P_NS1U_17LinearCombinationISG_fSG_fLNS_15FloatRoundStyleE2EEESF_S1T_JEEENS4_5SM1004TMEM4LOAD26SM100_TMEM_LOAD_32dp32b64xES14_NS15_INS16_ILi2ELi4ELi3EEES19_NSX_INS5_IJS1A_S1R_EEENS5_IJS1R_SB_EEEEEEENS4_39AutoVectorizingCopyWithAssumedAlignmentILi128EEENS4_14SM90_TMA_STOREES28_S2A_S2A_EEEvvEEEEvNT_6ParamsE)
        /*0044*/ 	.word	0x00000000
.L_29:


//--------------------- .nv.compat                --------------------------
	.section	.nv.compat,"",@"SHT_CUDA_COMPAT_INFO"
	.align	4
        /*0000*/ 	.byte	0x02, 0x09, 0x01, 0x00, 0x02, 0x02, 0x02, 0x00, 0x02, 0x05, 0x05, 0x00, 0x03, 0x07, 0x01, 0x01
        /*0010*/ 	.byte	0x02, 0x03, 0x01, 0x00, 0x02, 0x06, 0x01, 0x00, 0x04, 0x0b, 0x08, 0x00, 0x09, 0x00, 0x00, 0x00
        /*0020*/ 	.byte	0x00, 0x00, 0x00, 0x00


//--------------------- .nv.info._ZN7cutlass13device_kernelINS_4gemm6kernel13GemmUniversalIN4cute5tupleIJiiiiEEENS1_10collective13CollectiveMmaINS1_35MainloopSm100TmaUmmaWarpSpecializedILi6ELi2ELi4ENS5_IJNS4_1CILi1EEESB_SB_EEEEENS5_IJNSA_ILi128EEESE_SE_EEENS_12float_e5m2_tENS5_IJlSB_lEEENS_12float_e4m3_tENS5_IJSB_llEEENS4_8TiledMMAINS4_8MMA_AtomIJNS4_10MMA_TraitsINS4_19SM100_MMA_F8F6F4_SSEJSG_SI_fSE_SE_NS4_17integral_constantINS4_4UMMA5MajorELSQ_0EEENSO_ISQ_LSQ_1EEENSO_INSP_7ScaleInELST_0EEESU_EEEEEENS4_6LayoutISC_NS5_IJNSA_ILi0EEESY_SY_EEEEENS5_IJNS4_10UnderscoreES11_S11_EEEEENS4_13SM90_TMA_LOADENS4_14ComposedLayoutINS4_7SwizzleILi3ELi4ELi3EEENS4_18smem_ptr_flag_bitsILi8EEENSX_INS5_IJNSA_ILi8EEESE_EEENS5_IJSE_SB_EEEEEEEvNS4_8identityES14_NS15_IS17_S19_NSX_INS5_IJSE_S1A_EEENS5_IJSB_SE_EEEEEEEvS1F_EENS_8epilogue10collective18CollectiveEpilogueINS1L_23Sm100TmaWarpSpecializedILi2ELi2ELi64ELb0ELb0EEEJSF_NS5_IJNSX_ISE_SB_EENSX_INSA_ILi64EEESB_EEEEESG_SH_SG_SH_NS1L_6fusion15FusionCallbacksIS1P_NS1U_17LinearCombinationISG_fSG_fLNS_15FloatRoundStyleE2EEESF_S1T_JEEENS4_5SM1004TMEM4LOAD26SM100_TMEM_LOAD_32dp32b64xES14_NS15_INS16_ILi2ELi4ELi3EEES19_NSX_INS5_IJS1A_S1R_EEENS5_IJS1R_SB_EEEEEEENS4_39AutoVectorizingCopyWithAssumedAlignmentILi128EEENS4_14SM90_TMA_STOREES28_S2A_S2A_EEEvvEEEEvNT_6ParamsE --------------------------
	.section	.nv.info._ZN7cutlass13device_kernelINS_4gemm6kernel13GemmUniversalIN4cute5tupleIJiiiiEEENS1_10collective13CollectiveMmaINS1_35MainloopSm100TmaUmmaWarpSpecializedILi6ELi2ELi4ENS5_IJNS4_1CILi1EEESB_SB_EEEEENS5_IJNSA_ILi128EEESE_SE_EEENS_12float_e5m2_tENS5_IJlSB_lEEENS_12float_e4m3_tENS5_IJSB_llEEENS4_8TiledMMAINS4_8MMA_AtomIJNS4_10MMA_TraitsINS4_19SM100_MMA_F8F6F4_SSEJSG_SI_fSE_SE_NS4_17integral_constantINS4_4UMMA5MajorELSQ_0EEENSO_ISQ_LSQ_1EEENSO_INSP_7ScaleInELST_0EEESU_EEEEEENS4_6LayoutISC_NS5_IJNSA_ILi0EEESY_SY_EEEEENS5_IJNS4_10UnderscoreES11_S11_EEEEENS4_13SM90_TMA_LOADENS4_14ComposedLayoutINS4_7SwizzleILi3ELi4ELi3EEENS4_18smem_ptr_flag_bitsILi8EEENSX_INS5_IJNSA_ILi8EEESE_EEENS5_IJSE_SB_EEEEEEEvNS4_8identityES14_NS15_IS17_S19_NSX_INS5_IJSE_S1A_EEENS5_IJSB_SE_EEEEEEEvS1F_EENS_8epilogue10collective18CollectiveEpilogueINS1L_23Sm100TmaWarpSpecializedILi2ELi2ELi64ELb0ELb0EEEJSF_NS5_IJNSX_ISE_SB_EENSX_INSA_ILi64EEESB_EEEEESG_SH_SG_SH_NS1L_6fusion15FusionCallbacksIS1P_NS1U_17LinearCombinationISG_fSG_fLNS_15FloatRoundStyleE2EEESF_S1T_JEEENS4_5SM1004TMEM4LOAD26SM100_TMEM_LOAD_32dp32b64xES14_NS15_INS16_ILi2ELi4ELi3EEES19_NSX_INS5_IJS1A_S1R_EEENS5_IJS1R_SB_EEEEEEENS4_39AutoVectorizingCopyWithAssumedAlignmentILi128EEENS4_14SM90_TMA_STOREES28_S2A_S2A_EEEvvEEEEvNT_6ParamsE,"",@"SHT_CUDA_INFO"
	.sectionflags	@""
	.align	4


	//----- nvinfo : EIATTR_CUDA_API_VERSION
	.align		4
        /*0000*/ 	.byte	0x04, 0x37
        /*0002*/ 	.short	(.L_31 - .L_30)
.L_30:
        /*0004*/ 	.word	0x00000082


	//----- nvinfo : EIATTR_KPARAM_INFO
	.align		4
.L_31:
        /*0008*/ 	.byte	0x04, 0x17
        /*000a*/ 	.short	(.L_33 - .L_32)
.L_32:
        /*000c*/ 	.word	0x00000000
        /*0010*/ 	.short	0x0000
        /*0012*/ 	.short	0x0000
        /*0014*/ 	.byte	0x00, 0xf0, 0x01, 0x20


	//----- nvinfo : EIATTR_AT_ENTRY_FRAGMENTS
	.align		4
.L_33:
        /*0018*/ 	.byte	0x04, 0x4f
        /*001a*/ 	.short	(.L_35 - .L_34)


	//   ....[0]....
.L_34:
        /*001c*/ 	.word	0x00000006


	//----- nvinfo : EIATTR_RESERVED_SMEM_USED
	.align		4
.L_35:
        /*0020*/ 	.byte	0x01, 0x41
	.zero		2


	//----- nvinfo : EIATTR_SPARSE_MMA_MASK
	.align		4
        /*0024*/ 	.byte	0x03, 0x50
        /*0026*/ 	.short	0x0000


	//----- nvinfo : EIATTR_TCGEN05_1CTA_USED
	.align		4
        /*0028*/ 	.byte	0x01, 0x51
	.zero		2


	//----- nvinfo : EIATTR_MAXREG_COUNT
	.align		4
        /*002c*/ 	.byte	0x03, 0x1b
        /*002e*/ 	.short	0x00ff


	//----- nvinfo : EIATTR_NUM_BARRIERS
	.align		4
        /*0030*/ 	.byte	0x02, 0x4c
        /*0032*/ 	.byte	0x07
	.zero		1


	//----- nvinfo : EIATTR_EXTERNS
	.align		4
        /*0034*/ 	.byte	0x04, 0x0f
        /*0036*/ 	.short	(.L_37 - .L_36)


	//   ....[0]....
	.align		4
.L_36:
        /*0038*/ 	.word	index@(__assertfail)


	//----- nvinfo : EIATTR_MERCURY_ISA_VERSION
	.align		4
.L_37:
        /*003c*/ 	.byte	0x03, 0x5f
        /*003e*/ 	.short	0x0101


	//----- nvinfo : EIATTR_INT_WARP_WIDE_INSTR_OFFSETS
	.align		4
        /*0040*/ 	.byte	0x04, 0x31
        /*0042*/ 	.short	(.L_39 - .L_38)


	//   ....[0]....
.L_38:
        /*0044*/ 	.word	0x00001dc0


	//   ....[1]....
        /*0048*/ 	.word	0x00003920


	//   ....[2]....
        /*004c*/ 	.word	0x00003940


	//   ....[3]....
        /*0050*/ 	.word	0x00003970


	//   ....[4]....
        /*0054*/ 	.word	0x000042a0


	//   ....[5]....
        /*0058*/ 	.word	0x00004310


	//   ....[6]....
        /*005c*/ 	.word	0x000044f0


	//   ....[7]....
        /*0060*/ 	.word	0x00004650


	//----- nvinfo : EIATTR_COOP_GROUP_MASK_REGIDS
	.align		4
.L_39:
        /*0064*/ 	.byte	0x04, 0x29
        /*0066*/ 	.short	(.L_41 - .L_40)


	//   ....[0]....
.L_40:
        /*0068*/ 	.word	0xffffffff


	//   ....[1]....
        /*006c*/ 	.word	0xffffffff


	//   ....[2]....
        /*0070*/ 	.word	0xffffffff


	//   ....[3]....
        /*0074*/ 	.word	0xffffffff


	//   ....[4]....
        /*0078*/ 	.word	0xffffffff


	//   ....[5]....
        /*007c*/ 	.word	0xffffffff


	//   ....[6]....
        /*0080*/ 	.word	0xffffffff


	//   ....[7]....
        /*0084*/ 	.word	0xffffffff


	//   ....[8]....
        /*0088*/ 	.word	0xffffffff


	//   ....[9]....
        /*008c*/ 	.word	0xffffffff


	//   ....[10]....
        /*0090*/ 	.word	0xffffffff


	//   ....[11]....
        /*0094*/ 	.word	0xffffffff


	//   ....[12]....
        /*0098*/ 	.word	0xffffffff


	//----- nvinfo : EIATTR_COOP_GROUP_INSTR_OFFSETS
	.align		4
.L_41:
        /*009c*/ 	.byte	0x04, 0x28
        /*009e*/ 	.short	(.L_43 - .L_42)


	//   ....[0]....
.L_42:
        /*00a0*/ 	.word	0x00000090


	//   ....[1]....
        /*00a4*/ 	.word	0x000004d0


	//   ....[2]....
        /*00a8*/ 	.word	0x00000680


	//   ....[3]....
        /*00ac*/ 	.word	0x000007e0


	//   ....[4]....
        /*00b0*/ 	.word	0x000008e0


	//   ....[5]....
        /*00b4*/ 	.word	0x00000a50


	//   ....[6]....
        /*00b8*/ 	.word	0x00000bf0


	//   ....[7]....
        /*00bc*/ 	.word	0x00001ca0


	//   ....[8]....
        /*00c0*/ 	.word	0x00002ba0


	//   ....[9]....
        /*00c4*/ 	.word	0x00002db0


	//   ....[10]....
        /*00c8*/ 	.word	0x00002de0


	//   ....[11]....
        /*00cc*/ 	.word	0x00003800


	//   ....[12]....
        /*00d0*/ 	.word	0x00003a30


	//----- nvinfo : EIATTR_VRC_CTA_INIT_COUNT
	.align		4
.L_43:
        /*00d4*/ 	.byte	0x02, 0x4a
        /*00d6*/ 	.byte	0x80
	.zero		1


	//----- nvinfo : EIATTR_SYSCALL_OFFSETS
	.align		4
        /*00d8*/ 	.byte	0x04, 0x46
        /*00da*/ 	.short	(.L_45 - .L_44)


	//   ....[0]....
.L_44:
        /*00dc*/ 	.word	0x00005080


	//   ....[1]....
        /*00e0*/ 	.word	0x000051c0


	//   ....[2]....
        /*00e4*/ 	.word	0x00005a20


	//   ....[3]....
        /*00e8*/ 	.word	0x00007030


	//----- nvinfo : EIATTR_MBARRIER_INSTR_OFFSETS
	.align		4
.L_45:
        /*00ec*/ 	.byte	0x04, 0x39
        /*00ee*/ 	.short	(.L_47 - .L_46)


	//   ....[0]....
.L_46:
        /*00f0*/ 	.word	0x000005b0
        /*00f4*/ 	.word	0x000000ff
        /*00f8*/ 	.word	0x00000000
        /*00fc*/ 	.short	0x0100
        /*00fe*/ 	.byte	0x05
	.zero		1


	//   ....[1]....
        /*0100*/ 	.word	0x000005c0
        /*0104*/ 	.word	0x000000ff
        /*0108*/ 	.word	0x00000030
        /*010c*/ 	.short	0x0100
        /*010e*/ 	.byte	0x05
	.zero		1


	//   ....[2]....
        /*0110*/ 	.word	0x000005d0
        /*0114*/ 	.word	0x000000ff
        /*0118*/ 	.word	0x00000008
        /*011c*/ 	.short	0x0100
        /*011e*/ 	.byte	0x05
	.zero		1


	//   ....[3]....
        /*0120*/ 	.word	0x000005e0
        /*0124*/ 	.word	0x000000ff
        /*0128*/ 	.word	0x00000038
        /*012c*/ 	.short	0x0100
        /*012e*/ 	.byte	0x05
	.zero		1


	//   ....[4]....
        /*0130*/ 	.word	0x000005f0
        /*0134*/ 	.word	0x000000ff
        /*0138*/ 	.word	0x00000010
        /*013c*/ 	.short	0x0100
        /*013e*/ 	.byte	0x05
	.zero		1


	//   ....[5]....
        /*0140*/ 	.word	0x00000600
        /*0144*/ 	.word	0x000000ff
        /*0148*/ 	.word	0x00000040
        /*014c*/ 	.short	0x0100
        /*014e*/ 	.byte	0x05
	.zero		1


	//   ....[6]....
        /*0150*/ 	.word	0x00000610
        /*0154*/ 	.word	0x000000ff
        /*0158*/ 	.word	0x00000018
        /*015c*/ 	.short	0x0100
        /*015e*/ 	.byte	0x05
	.zero		1


	//   ....[7]....
        /*0160*/ 	.word	0x00000620
        /*0164*/ 	.word	0x000000ff
        /*0168*/ 	.word	0x00000048
        /*016c*/ 	.short	0x0100
        /*016e*/ 	.byte	0x05
	.zero		1


	//   ....[8]....
        /*0170*/ 	.word	0x00000630
        /*0174*/ 	.word	0x000000ff
        /*0178*/ 	.word	0x00000020
        /*017c*/ 	.short	0x0100
        /*017e*/ 	.byte	0x05
	.zero		1


	//   ....[9]....
        /*0180*/ 	.word	0x00000640
        /*0184*/ 	.word	0x000000ff
        /*0188*/ 	.word	0x00000050
        /*018c*/ 	.short	0x0100
        /*018e*/ 	.byte	0x05
	.zero		1


	//   ....[10]....
        /*0190*/ 	.word	0x00000650
        /*0194*/ 	.word	0x000000ff
        /*0198*/ 	.word	0x00000028
        /*019c*/ 	.short	0x0100
        /*019e*/ 	.byte	0x05
	.zero		1


	//   ....[11]....
        /*01a0*/ 	.word	0x00000660
        /*01a4*/ 	.word	0x000000ff
        /*01a8*/ 	.word	0x00000058
        /*01ac*/ 	.short	0x0100
        /*01ae*/ 	.byte	0x05
	.zero		1


	//   ....[12]....
        /*01b0*/ 	.word	0x00000790
        /*01b4*/ 	.word	0x000000ff
        /*01b8*/ 	.word	0x00000060
        /*01bc*/ 	.short	0x0100
        /*01be*/ 	.byte	0x07
	.zero		1


	//   ....[13]....
        /*01c0*/ 	.word	0x000007a0
        /*01c4*/ 	.word	0x000000ff
        /*01c8*/ 	.word	0x00000070
        /*01cc*/ 	.short	0x0100
        /*01ce*/ 	.byte	0x07
	.zero		1


	//   ....[14]....
        /*01d0*/ 	.word	0x000007b0
        /*01d4*/ 	.word	0x000000ff
        /*01d8*/ 	.word	0x00000068
        /*01dc*/ 	.short	0x0100
        /*01de*/ 	.byte	0x07
	.zero		1


	//   ....[15]....
        /*01e0*/ 	.word	0x000007c0
        /*01e4*/ 	.word	0x000000ff
        /*01e8*/ 	.word	0x00000078
        /*01ec*/ 	.short	0x0100
        /*01ee*/ 	.byte	0x07
	.zero		1


	//   ....[16]....
        /*01f0*/ 	.word	0x000008b0
        /*01f4*/ 	.word	0x000000ff
        /*01f8*/ 	.word	0x00000080
        /*01fc*/ 	.short	0x0100
        /*01fe*/ 	.byte	0x05
	.zero		1


	//   ....[17]....
        /*0200*/ 	.word	0x000008c0
        /*0204*/ 	.word	0x000000ff
        /*0208*/ 	.word	0x00000088
        /*020c*/ 	.short	0x0100
        /*020e*/ 	.byte	0x05
	.zero		1


	//   ....[18]....
        /*0210*/ 	.word	0x00000a00
        /*0214*/ 	.word	0x000000ff
        /*0218*/ 	.word	0x00000090
        /*021c*/ 	.short	0x0100
        /*021e*/ 	.byte	0x05
	.zero		1


	//   ....[19]....
        /*0220*/ 	.word	0x00000a10
        /*0224*/ 	.word	0x000000ff
        /*0228*/ 	.word	0x000000a0
        /*022c*/ 	.short	0x0100
        /*022e*/ 	.byte	0x05
	.zero		1


	//   ....[20]....
        /*0230*/ 	.word	0x00000a20
        /*0234*/ 	.word	0x000000ff
        /*0238*/ 	.word	0x00000098
        /*023c*/ 	.short	0x0100
        /*023e*/ 	.byte	0x05
	.zero		1


	//   ....[21]....
        /*0240*/ 	.word	0x00000a30
        /*0244*/ 	.word	0x000000ff
        /*0248*/ 	.word	0x000000a8
        /*024c*/ 	.short	0x0100
        /*024e*/ 	.byte	0x05
	.zero		1


	//   ....[22]....
        /*0250*/ 	.word	0x00000b60
        /*0254*/ 	.word	0x000000ff
        /*0258*/ 	.word	0x000000b0
        /*025c*/ 	.short	0x0100
        /*025e*/ 	.byte	0x07
	.zero		1


	//   ....[23]....
        /*0260*/ 	.word	0x00000b70
        /*0264*/ 	.word	0x000000ff
        /*0268*/ 	.word	0x000000d0
        /*026c*/ 	.short	0x0100
        /*026e*/ 	.byte	0x07
	.zero		1


	//   ....[24]....
        /*0270*/ 	.word	0x00000b80
        /*0274*/ 	.word	0x000000ff
        /*0278*/ 	.word	0x000000b8
        /*027c*/ 	.short	0x0100
        /*027e*/ 	.byte	0x07
	.zero		1


	//   ....[25]....
        /*0280*/ 	.word	0x00000b90
        /*0284*/ 	.word	0x000000ff
        /*0288*/ 	.word	0x000000d8
        /*028c*/ 	.short	0x0100
        /*028e*/ 	.byte	0x07
	.zero		1


	//   ....[26]....
        /*0290*/ 	.word	0x00000ba0
        /*0294*/ 	.word	0x000000ff
        /*0298*/ 	.word	0x000000c0
        /*029c*/ 	.short	0x0100
        /*029e*/ 	.byte	0x07
	.zero		1


	//   ....[27]....
        /*02a0*/ 	.word	0x00000bb0
        /*02a4*/ 	.word	0x000000ff
        /*02a8*/ 	.word	0x000000e0
        /*02ac*/ 	.short	0x0100
        /*02ae*/ 	.byte	0x07
	.zero		1


	//   ....[28]....
        /*02b0*/ 	.word	0x00000bc0
        /*02b4*/ 	.word	0x000000ff
        /*02b8*/ 	.word	0x000000c8
        /*02bc*/ 	.short	0x0100
        /*02be*/ 	.byte	0x07
	.zero		1


	//   ....[29]....
        /*02c0*/ 	.word	0x00000bd0
        /*02c4*/ 	.word	0x000000ff
        /*02c8*/ 	.word	0x000000e8
        /*02cc*/ 	.short	0x0100
        /*02ce*/ 	.byte	0x07
	.zero		1


	//   ....[30]....
        /*02d0*/ 	.word	0x00000cc0
        /*02d4*/ 	.word	0x000000ff
        /*02d8*/ 	.word	0x000000f0
        /*02dc*/ 	.short	0x0100
        /*02de*/ 	.byte	0x05
	.zero		1


	//   ....[31]....
        /*02e0*/ 	.word	0x00000cd0
        /*02e4*/ 	.word	0x000000ff
        /*02e8*/ 	.word	0x00000100
        /*02ec*/ 	.short	0x0100
        /*02ee*/ 	.byte	0x05
	.zero		1


	//   ....[32]....
        /*02f0*/ 	.word	0x00000ce0
        /*02f4*/ 	.word	0x000000ff
        /*02f8*/ 	.word	0x000000f8
        /*02fc*/ 	.short	0x0100
        /*02fe*/ 	.byte	0x05
	.zero		1


	//   ....[33]....
        /*0300*/ 	.word	0x00000cf0
        /*0304*/ 	.word	0x000000ff
        /*0308*/ 	.word	0x00000108
        /*030c*/ 	.short	0x0100
        /*030e*/ 	.byte	0x05
	.zero		1


	//   ....[34]....
        /*0310*/ 	.word	0x000015c0
        /*0314*/ 	.word	0x00000003
        /*0318*/ 	.word	0x00000100
        /*031c*/ 	.short	0x010a
        /*031e*/ 	.byte	0xff
	.zero		1


	//   ....[35]....
        /*0320*/ 	.word	0x000015f0
        /*0324*/ 	.word	0x00000003
        /*0328*/ 	.word	0x000000f0
        /*032c*/ 	.short	0x0101
        /*032e*/ 	.byte	0xff
	.zero		1


	//   ....[36]....
        /*0330*/ 	.word	0x000016c0
        /*0334*/ 	.word	0x000000ff
        /*0338*/ 	.word	0x00000030
        /*033c*/ 	.short	0x010a
        /*033e*/ 	.byte	0x08
	.zero		1


	//   ....[37]....
        /*0340*/ 	.word	0x00001760
        /*0344*/ 	.word	0x000000ff
        /*0348*/ 	.word	0x00000030
        /*034c*/ 	.short	0x010a
        /*034e*/ 	.byte	0x21
	.zero		1


	//   ....[38]....
        /*0350*/ 	.word	0x000018c0
        /*0354*/ 	.word	0x000000ff
        /*0358*/ 	.word	0x00000030
        /*035c*/ 	.short	0x010a
        /*035e*/ 	.byte	0x08
	.zero		1


	//   ....[39]....
        /*0360*/ 	.word	0x000019b0
        /*0364*/ 	.word	0x000000ff
        /*0368*/ 	.word	0x00000088
        /*036c*/ 	.short	0x0101
        /*036e*/ 	.byte	0x04
	.zero		1


	//   ....[40]....
        /*0370*/ 	.word	0x000019d0
        /*0374*/ 	.word	0x000000ff
        /*0378*/ 	.word	0x00000030
        /*037c*/ 	.short	0x010a
        /*037e*/ 	.byte	0x08
	.zero		1


	//   ....[41]....
        /*0380*/ 	.word	0x00001a50
        /*0384*/ 	.word	0x000000ff
        /*0388*/ 	.word	0x00000030
        /*038c*/ 	.short	0x010a
        /*038e*/ 	.byte	0x11
	.zero		1


	//   ....[42]....
        /*0390*/ 	.word	0x00001bb0
        /*0394*/ 	.word	0x000000ff
        /*0398*/ 	.word	0x00000030
        /*039c*/ 	.short	0x010a
        /*039e*/ 	.byte	0x08
	.zero		1


	//   ....[43]....
        /*03a0*/ 	.word	0x00001cd0
        /*03a4*/ 	.word	0x00000002
        /*03a8*/ 	.word	0x00000090
        /*03ac*/ 	.short	0x010a
        /*03ae*/ 	.byte	0xff
	.zero		1


	//   ....[44]....
        /*03b0*/ 	.word	0x00001d90
        /*03b4*/ 	.word	0x00000002
        /*03b8*/ 	.word	0x00000000
        /*03bc*/ 	.short	0x0101
        /*03be*/ 	.byte	0xff
	.zero		1


	//   ....[45]....
        /*03c0*/ 	.word	0x000022f0
        /*03c4*/ 	.word	0x000000ff
        /*03c8*/ 	.word	0x00000000
        /*03cc*/ 	.short	0x010a
        /*03ce*/ 	.byte	0x05
	.zero		1


	//   ....[46]....
        /*03d0*/ 	.word	0x00002380
        /*03d4*/ 	.word	0x000000ff
        /*03d8*/ 	.word	0x00000000
        /*03dc*/ 	.short	0x010a
        /*03de*/ 	.byte	0x05
	.zero		1


	//   ....[47]....
        /*03e0*/ 	.word	0x00002410
        /*03e4*/ 	.word	0x000000ff
        /*03e8*/ 	.word	0x00000000
        /*03ec*/ 	.short	0x010a
        /*03ee*/ 	.byte	0x05
	.zero		1


	//   ....[48]....
        /*03f0*/ 	.word	0x000024a0
        /*03f4*/ 	.word	0x000000ff
        /*03f8*/ 	.word	0x00000000
        /*03fc*/ 	.short	0x010a
        /*03fe*/ 	.byte	0x05
	.zero		1


	//   ....[49]....
        /*0400*/ 	.word	0x00002530
        /*0404*/ 	.word	0x000000ff
        /*0408*/ 	.word	0x00000000
        /*040c*/ 	.short	0x010a
        /*040e*/ 	.byte	0x05
	.zero		1


	//   ....[50]....
        /*0410*/ 	.word	0x000025d0
        /*0414*/ 	.word	0x00000000
        /*0418*/ 	.word	0x00000000
        /*041c*/ 	.short	0x010a
        /*041e*/ 	.byte	0xff
	.zero		1


	//   ....[51]....
        /*0420*/ 	.word	0x000026f0
        /*0424*/ 	.word	0x00000000
        /*0428*/ 	.word	0x000000f0
        /*042c*/ 	.short	0x010a
        /*042e*/ 	.byte	0xff
	.zero		1


	//   ....[52]....
        /*0430*/ 	.word	0x00002750
        /*0434*/ 	.word	0x00000004
        /*0438*/ 	.word	0x00000000
        /*043c*/ 	.short	0x0101
        /*043e*/ 	.byte	0xff
	.zero		1


	//   ....[53]....
        /*0440*/ 	.word	0x00002770
        /*0444*/ 	.word	0x000000ff
        /*0448*/ 	.word	0x000000a0
        /*044c*/ 	.short	0x010a
        /*044e*/ 	.byte	0x05
	.zero		1


	//   ....[54]....
        /*0450*/ 	.word	0x00002890
        /*0454*/ 	.word	0x00000000
        /*0458*/ 	.word	0x00000090
        /*045c*/ 	.short	0x010a
        /*045e*/ 	.byte	0xff
	.zero		1


	//   ....[55]....
        /*0460*/ 	.word	0x000029a0
        /*0464*/ 	.word	0x00000000
        /*0468*/ 	.word	0x00000000
        /*046c*/ 	.short	0x0101
        /*046e*/ 	.byte	0xff
	.zero		1


	//   ....[56]....
        /*0470*/ 	.word	0x00002a30
        /*0474*/ 	.word	0x000000ff
        /*0478*/ 	.word	0x000000a0
        /*047c*/ 	.short	0x0106
        /*047e*/ 	.byte	0x05
	.zero		1


	//   ....[57]....
        /*0480*/ 	.word	0x00002a50
        /*0484*/ 	.word	0x000000ff
        /*0488*/ 	.word	0x000000a0
        /*048c*/ 	.short	0x010a
        /*048e*/ 	.byte	0x05
	.zero		1


	//   ....[58]....
        /*0490*/ 	.word	0x00002ae0
        /*0494*/ 	.word	0x000000ff
        /*0498*/ 	.word	0x000000a0
        /*049c*/ 	.short	0x0106
        /*049e*/ 	.byte	0x04
	.zero		1


	//   ....[59]....
        /*04a0*/ 	.word	0x00002b20
        /*04a4*/ 	.word	0x00000000
        /*04a8*/ 	.word	0x000000a0
        /*04ac*/ 	.short	0x010a
        /*04ae*/ 	.byte	0xff
	.zero		1


	//   ....[60]....
        /*04b0*/ 	.word	0x00003050
        /*04b4*/ 	.word	0x00000000
        /*04b8*/ 	.word	0x00000090
        /*04bc*/ 	.short	0x010a
        /*04be*/ 	.byte	0xff
	.zero		1


	//   ....[61]....
        /*04c0*/ 	.word	0x00003160
        /*04c4*/ 	.word	0x00000003
        /*04c8*/ 	.word	0x00000000
        /*04cc*/ 	.short	0x0101
        /*04ce*/ 	.byte	0xff
	.zero		1


	//   ....[62]....
        /*04d0*/ 	.word	0x00003170
        /*04d4*/ 	.word	0x000000ff
        /*04d8*/ 	.word	0x00000000
        /*04dc*/ 	.short	0x010a
        /*04de*/ 	.byte	0x06
	.zero		1


	//   ....[63]....
        /*04e0*/ 	.word	0x00003190
        /*04e4*/ 	.word	0x000000ff
        /*04e8*/ 	.word	0x000000d0
        /*04ec*/ 	.short	0x010a
        /*04ee*/ 	.byte	0x07
	.zero		1


	//   ....[64]....
        /*04f0*/ 	.word	0x00003260
        /*04f4*/ 	.word	0x000000ff
        /*04f8*/ 	.word	0x00000000
        /*04fc*/ 	.short	0x010a
        /*04fe*/ 	.byte	0x06
	.zero		1


	//   ....[65]....
        /*0500*/ 	.word	0x00003390
        /*0504*/ 	.word	0x000000ff
        /*0508*/ 	.word	0x00000000
        /*050c*/ 	.short	0x010a
        /*050e*/ 	.byte	0x1a
	.zero		1


	//   ....[66]....
        /*0510*/ 	.word	0x00003630
        /*0514*/ 	.word	0x000000ff
        /*0518*/ 	.word	0x00000000
        /*051c*/ 	.short	0x010a
        /*051e*/ 	.byte	0x06
	.zero		1


	//   ....[67]....
        /*0520*/ 	.word	0x000036c0
        /*0524*/ 	.word	0x000000ff
        /*0528*/ 	.word	0x00000000
        /*052c*/ 	.short	0x010a
        /*052e*/ 	.byte	0x06
	.zero		1


	//   ....[68]....
        /*0530*/ 	.word	0x00003750
        /*0534*/ 	.word	0x000000ff
        /*0538*/ 	.word	0x00000000
        /*053c*/ 	.short	0x010a
        /*053e*/ 	.byte	0x06
	.zero		1


	//   ....[69]....
        /*0540*/ 	.word	0x000037e0
        /*0544*/ 	.word	0x000000ff
        /*0548*/ 	.word	0x00000000
        /*054c*/ 	.short	0x010a
        /*054e*/ 	.byte	0x07
	.zero		1


	//   ....[70]....
        /*0550*/ 	.word	0x00003c40
        /*0554*/ 	.word	0x00000000
        /*0558*/ 	.word	0x00000090
        /*055c*/ 	.short	0x010a
        /*055e*/ 	.byte	0xff
	.zero		1


	//   ....[71]....
        /*0560*/ 	.word	0x00003d00
        /*0564*/ 	.word	0x00000000
        /*0568*/ 	.word	0x00000000
        /*056c*/ 	.short	0x0101
        /*056e*/ 	.byte	0xff
	.zero		1


	//   ....[72]....
        /*0570*/ 	.word	0x00004020
        /*0574*/ 	.word	0x000000ff
        /*0578*/ 	.word	0x00000088
        /*057c*/ 	.short	0x010a
        /*057e*/ 	.byte	0x07
	.zero		1


	//   ....[73]....
        /*0580*/ 	.word	0x00004210
        /*0584*/ 	.word	0x000000ff
        /*0588*/ 	.word	0x00000070
        /*058c*/ 	.short	0x010a
        /*058e*/ 	.byte	0x07
	.zero		1


	//   ....[74]....
        /*0590*/ 	.word	0x000043e0
        /*0594*/ 	.word	0x000000ff
        /*0598*/ 	.word	0x00000060
        /*059c*/ 	.short	0x010b
        /*059e*/ 	.byte	0x07
	.zero		1


	//   ....[75]....
        /*05a0*/ 	.word	0x00004450
        /*05a4*/ 	.word	0x000000ff
        /*05a8*/ 	.word	0x00000000
        /*05ac*/ 	.short	0x0101
        /*05ae*/ 	.byte	0x08
	.zero		1


	//   ....[76]....
        /*05b0*/ 	.word	0x00004480
        /*05b4*/ 	.word	0x000000ff
        /*05b8*/ 	.word	0x00000078
        /*05bc*/ 	.short	0x010a
        /*05be*/ 	.byte	0x07
	.zero		1


	//   ....[77]....
        /*05c0*/ 	.word	0x00004690
        /*05c4*/ 	.word	0x000000ff
        /*05c8*/ 	.word	0x00000068
        /*05cc*/ 	.short	0x010b
        /*05ce*/ 	.byte	0x07
	.zero		1


	//   ....[78]....
        /*05d0*/ 	.word	0x000046b0
        /*05d4*/ 	.word	0x000000ff
        /*05d8*/ 	.word	0x00000000
        /*05dc*/ 	.short	0x0101
        /*05de*/ 	.byte	0x0d
	.zero		1


	//   ....[79]....
        /*05e0*/ 	.word	0x000046e0
        /*05e4*/ 	.word	0x000000ff
        /*05e8*/ 	.word	0x00000070
        /*05ec*/ 	.short	0x010a
        /*05ee*/ 	.byte	0x07
	.zero		1


	//   ....[80]....
        /*05f0*/ 	.word	0x00004720
        /*05f4*/ 	.word	0x00000000
        /*05f8*/ 	.word	0x00000078
        /*05fc*/ 	.short	0x010a
        /*05fe*/ 	.byte	0xff
	.zero		1


	//   ....[81]....
        /*0600*/ 	.word	0x00004a50
        /*0604*/ 	.word	0x00000000
        /*0608*/ 	.word	0x00000090
        /*060c*/ 	.short	0x010a
        /*060e*/ 	.byte	0xff
	.zero		1


	//   ....[82]....
        /*0610*/ 	.word	0x00004b60
        /*0614*/ 	.word	0x00000000
        /*0618*/ 	.word	0x00000000
        /*061c*/ 	.short	0x0101
        /*061e*/ 	.byte	0xff
	.zero		1


	//   ....[83]....
        /*0620*/ 	.word	0x000055c0
        /*0624*/ 	.word	0x00000003
        /*0628*/ 	.word	0x00000060
        /*062c*/ 	.short	0x010a
        /*062e*/ 	.byte	0xff
	.zero		1


	//   ....[84]....
        /*0630*/ 	.word	0x00005600
        /*0634*/ 	.word	0x000000cf
        /*0638*/ 	.word	0x000000b0
        /*063c*/ 	.short	0x010a
        /*063e*/ 	.byte	0xff
	.zero		1


	//   ....[85]....
        /*0640*/ 	.word	0x00005730
        /*0644*/ 	.word	0x00000003
        /*0648*/ 	.word	0x00000060
        /*064c*/ 	.short	0x010a
        /*064e*/ 	.byte	0xff
	.zero		1


	//   ....[86]....
        /*0650*/ 	.word	0x00005890
        /*0654*/ 	.word	0x00000000
        /*0658*/ 	.word	0x00000000
        /*065c*/ 	.short	0x0101
        /*065e*/ 	.byte	0xff
	.zero		1


	//   ....[87]....
        /*0660*/ 	.word	0x000058f0
        /*0664*/ 	.word	0x000000cf
        /*0668*/ 	.word	0x000000b0
        /*066c*/ 	.short	0x010a
        /*066e*/ 	.byte	0xff
	.zero		1


	//   ....[88]....
        /*0670*/ 	.word	0x00006ca0
        /*0674*/ 	.word	0x000000d2
        /*0678*/ 	.word	0x00000060
        /*067c*/ 	.short	0x010a
        /*067e*/ 	.byte	0xff
	.zero		1


	//   ....[89]....
        /*0680*/ 	.word	0x00006d70
        /*0684*/ 	.word	0x000000d2
        /*0688*/ 	.word	0x00000060
        /*068c*/ 	.short	0x010a
        /*068e*/ 	.byte	0xff
	.zero		1


	//   ....[90]....
        /*0690*/ 	.word	0x00006eb0
        /*0694*/ 	.word	0x00000003
        /*0698*/ 	.word	0x00000000
        /*069c*/ 	.short	0x0101
        /*069e*/ 	.byte	0xff
	.zero		1


	//   ....[91]....
        /*06a0*/ 	.word	0x000073c0
        /*06a4*/ 	.word	0x000000ff
        /*06a8*/ 	.word	0x00000000
        /*06ac*/ 	.short	0x0101
        /*06ae*/ 	.byte	0x05
	.zero		1


	//   ....[92]....
        /*06b0*/ 	.word	0x00008340
        /*06b4*/ 	.word	0x00000003
        /*06b8*/ 	.word	0x00000100
        /*06bc*/ 	.short	0x010a
        /*06be*/ 	.byte	0xff
	.zero		1


	//   ....[93]....
        /*06c0*/ 	.word	0x000083a0
        /*06c4*/ 	.word	0x00000002
        /*06c8*/ 	.word	0x00000030
        /*06cc*/ 	.short	0x010a
        /*06ce*/ 	.byte	0xff
	.zero		1


	//   ....[94]....
        /*06d0*/ 	.word	0x00008400
        /*06d4*/ 	.word	0x00000002
        /*06d8*/ 	.word	0x00000030
        /*06dc*/ 	.short	0x010a
        /*06de*/ 	.byte	0xff
	.zero		1


	//   ....[95]....
        /*06e0*/ 	.word	0x00008450
        /*06e4*/ 	.word	0x00000002
        /*06e8*/ 	.word	0x00000090
        /*06ec*/ 	.short	0x010a
        /*06ee*/ 	.byte	0xff
	.zero		1


	//   ....[96]....
        /*06f0*/ 	.word	0x000084b0
        /*06f4*/ 	.word	0x00000000
        /*06f8*/ 	.word	0x00000000
        /*06fc*/ 	.short	0x010a
        /*06fe*/ 	.byte	0xff
	.zero		1


	//   ....[97]....
        /*0700*/ 	.word	0x00008510
        /*0704*/ 	.word	0x00000000
        /*0708*/ 	.word	0x00000000
        /*070c*/ 	.short	0x010a
        /*070e*/ 	.byte	0xff
	.zero		1


	//   ....[98]....
        /*0710*/ 	.word	0x00008570
        /*0714*/ 	.word	0x00000000
        /*0718*/ 	.word	0x00000000
        /*071c*/ 	.short	0x010a
        /*071e*/ 	.byte	0xff
	.zero		1


	//   ....[99]....
        /*0720*/ 	.word	0x000085d0
        /*0724*/ 	.word	0x00000000
        /*0728*/ 	.word	0x00000000
        /*072c*/ 	.short	0x010a
        /*072e*/ 	.byte	0xff
	.zero		1


	//   ....[100]....
        /*0730*/ 	.word	0x00008630
        /*0734*/ 	.word	0x00000000
        /*0738*/ 	.word	0x00000000
        /*073c*/ 	.short	0x010a
        /*073e*/ 	.byte	0xff
	.zero		1


	//   ....[101]....
        /*0740*/ 	.word	0x00008680
        /*0744*/ 	.word	0x00000000
        /*0748*/ 	.word	0x000000f0
        /*074c*/ 	.short	0x010a
        /*074e*/ 	.byte	0xff
	.zero		1


	//   ....[102]....
        /*0750*/ 	.word	0x000086e0
        /*0754*/ 	.word	0x00000000
        /*0758*/ 	.word	0x000000a0
        /*075c*/ 	.short	0x010a
        /*075e*/ 	.byte	0xff
	.zero		1


	//   ....[103]....
        /*0760*/ 	.word	0x00008730
        /*0764*/ 	.word	0x00000000
        /*0768*/ 	.word	0x00000090
        /*076c*/ 	.short	0x010a
        /*076e*/ 	.byte	0xff
	.zero		1


	//   ....[104]....
        /*0770*/ 	.word	0x00008790
        /*0774*/ 	.word	0x00000000
        /*0778*/ 	.word	0x000000a0
        /*077c*/ 	.short	0x010a
        /*077e*/ 	.byte	0xff
	.zero		1


	//   ....[105]....
        /*0780*/ 	.word	0x000087e0
        /*0784*/ 	.word	0x00000000
        /*0788*/ 	.word	0x00000090
        /*078c*/ 	.short	0x010a
        /*078e*/ 	.byte	0xff
	.zero		1


	//   ....[106]....
        /*0790*/ 	.word	0x00008840
        /*0794*/ 	.word	0x00000003
        /*0798*/ 	.word	0x000000d0
        /*079c*/ 	.short	0x010a
        /*079e*/ 	.byte	0xff
	.zero		1


	//   ....[107]....
        /*07a0*/ 	.word	0x000088a0
        /*07a4*/ 	.word	0x00000000
        /*07a8*/ 	.word	0x00000000
        /*07ac*/ 	.short	0x010a
        /*07ae*/ 	.byte	0xff
	.zero		1


	//   ....[108]....
        /*07b0*/ 	.word	0x00008900
        /*07b4*/ 	.word	0x00000000
        /*07b8*/ 	.word	0x00000000
        /*07bc*/ 	.short	0x010a
        /*07be*/ 	.byte	0xff
	.zero		1


	//   ....[109]....
        /*07c0*/ 	.word	0x00008960
        /*07c4*/ 	.word	0x00000000
        /*07c8*/ 	.word	0x00000000
        /*07cc*/ 	.short	0x010a
        /*07ce*/ 	.byte	0xff
	.zero		1


	//   ....[110]....
        /*07d0*/ 	.word	0x000089c0
        /*07d4*/ 	.word	0x00000000
        /*07d8*/ 	.word	0x00000000
        /*07dc*/ 	.short	0x010a
        /*07de*/ 	.byte	0xff
	.zero		1


	//   ....[111]....
        /*07e0*/ 	.word	0x00008a20
        /*07e4*/ 	.word	0x00000000
        /*07e8*/ 	.word	0x00000000
        /*07ec*/ 	.short	0x010a
        /*07ee*/ 	.byte	0xff
	.zero		1


	//   ....[112]....
        /*07f0*/ 	.word	0x00008a70
        /*07f4*/ 	.word	0x00000000
        /*07f8*/ 	.word	0x00000090
        /*07fc*/ 	.short	0x010a
        /*07fe*/ 	.byte	0xff
	.zero		1


	//   ....[113]....
        /*0800*/ 	.word	0x00008ad0
        /*0804*/ 	.word	0x00000000
        /*0808*/ 	.word	0x00000088
        /*080c*/ 	.short	0x010a
        /*080e*/ 	.byte	0xff
	.zero		1


	//   ....[114]....
        /*0810*/ 	.word	0x00008b30
        /*0814*/ 	.word	0x00000003
        /*0818*/ 	.word	0x00000070
        /*081c*/ 	.short	0x010a
        /*081e*/ 	.byte	0xff
	.zero		1


	//   ....[115]....
        /*0820*/ 	.word	0x00008b90
        /*0824*/ 	.word	0x00000003
        /*0828*/ 	.word	0x00000078
        /*082c*/ 	.short	0x010a
        /*082e*/ 	.byte	0xff
	.zero		1


	//   ....[116]....
        /*0830*/ 	.word	0x00008bf0
        /*0834*/ 	.word	0x00000000
        /*0838*/ 	.word	0x00000070
        /*083c*/ 	.short	0x010a
        /*083e*/ 	.byte	0xff
	.zero		1


	//   ....[117]....
        /*0840*/ 	.word	0x00008c40
        /*0844*/ 	.word	0x00000000
        /*0848*/ 	.word	0x00000090
        /*084c*/ 	.short	0x010a
        /*084e*/ 	.byte	0xff
	.zero		1


	//   ....[118]....
        /*0850*/ 	.word	0x00008c90
        /*0854*/ 	.word	0x00000003
        /*0858*/ 	.word	0x00000060
        /*085c*/ 	.short	0x010a
        /*085e*/ 	.byte	0xff
	.zero		1


	//   ....[119]....
        /*0860*/ 	.word	0x00008ce0
        /*0864*/ 	.word	0x000000cf
        /*0868*/ 	.word	0x000000b0
        /*086c*/ 	.short	0x010a
        /*086e*/ 	.byte	0xff
	.zero		1


	//   ....[120]....
        /*0870*/ 	.word	0x00008d30
        /*0874*/ 	.word	0x000000d2
        /*0878*/ 	.word	0x00000060
        /*087c*/ 	.short	0x010a
        /*087e*/ 	.byte	0xff
	.zero		1


	//----- nvinfo : EIATTR_NUM_MBARRIERS
	.align		4
.L_47:
        /*0880*/ 	.byte	0x03, 0x38
        /*0882*/ 	.short	0x0022


	//----- nvinfo : EIATTR_EXIT_INSTR_OFFSETS
	.align		4
        /*0884*/ 	.byte	0x04, 0x1c
        /*0886*/ 	.short	(.L_49 - .L_48)


	//   ....[0]....
.L_48:
        /*0888*/ 	.word	0x00002600


	//   ....[1]....
        /*088c*/ 	.word	0x00002af0


	//   ....[2]....
        /*0890*/ 	.word	0x00002b50


	//   ....[3]....
        /*0894*/ 	.word	0x00003a40


	//   ....[4]....
        /*0898*/ 	.word	0x00004750


	//   ....[5]....
        /*089c*/ 	.word	0x00004790


	//   ....[6]....
        /*08a0*/ 	.word	0x00008330


	//----- nvinfo : EIATTR_MAX_THREADS
	.align		4
.L_49:
        /*08a4*/ 	.byte	0x04, 0x05
        /*08a6*/ 	.short	(.L_51 - .L_50)
.L_50:
        /*08a8*/ 	.word	0x00000100
        /*08ac*/ 	.word	0x00000001
        /*08b0*/ 	.word	0x00000001


	//----- nvinfo : EIATTR_CRS_STACK_SIZE
	.align		4
.L_51:
        /*08b4*/ 	.byte	0x04, 0x1e
        /*08b6*/ 	.short	(.L_53 - .L_52)
.L_52:
        /*08b8*/ 	.word	0x00000000


	//----- nvinfo : EIATTR_CBANK_PARAM_SIZE
	.align		4
.L_53:
        /*08bc*/ 	.byte	0x03, 0x19
        /*08be*/ 	.short	0x0800


	//----- nvinfo : EIATTR_PARAM_CBANK
	.align		4
        /*08c0*/ 	.byte	0x04, 0x0a
        /*08c2*/ 	.short	(.L_55 - .L_54)
	.align		4
.L_54:
        /*08c4*/ 	.word	index@(.nv.constant0._ZN7cutlass13device_kernelINS_4gemm6kernel13GemmUniversalIN4cute5tupleIJiiiiEEENS1_10collective13CollectiveMmaINS1_35MainloopSm100TmaUmmaWarpSpecializedILi6ELi2ELi4ENS5_IJNS4_1CILi1EEESB_SB_EEEEENS5_IJNSA_ILi128EEESE_SE_EEENS_12float_e5m2_tENS5_IJlSB_lEEENS_12float_e4m3_tENS5_IJSB_llEEENS4_8TiledMMAINS4_8MMA_AtomIJNS4_10MMA_TraitsINS4_19SM100_MMA_F8F6F4_SSEJSG_SI_fSE_SE_NS4_17integral_constantINS4_4UMMA5MajorELSQ_0EEENSO_ISQ_LSQ_1EEENSO_INSP_7ScaleInELST_0EEESU_EEEEEENS4_6LayoutISC_NS5_IJNSA_ILi0EEESY_SY_EEEEENS5_IJNS4_10UnderscoreES11_S11_EEEEENS4_13SM90_TMA_LOADENS4_14ComposedLayoutINS4_7SwizzleILi3ELi4ELi3EEENS4_18smem_ptr_flag_bitsILi8EEENSX_INS5_IJNSA_ILi8EEESE_EEENS5_IJSE_SB_EEEEEEEvNS4_8identityES14_NS15_IS17_S19_NSX_INS5_IJSE_S1A_EEENS5_IJSB_SE_EEEEEEEvS1F_EENS_8epilogue10collective18CollectiveEpilogueINS1L_23Sm100TmaWarpSpecializedILi2ELi2ELi64ELb0ELb0EEEJSF_NS5_IJNSX_ISE_SB_EENSX_INSA_ILi64EEESB_EEEEESG_SH_SG_SH_NS1L_6fusion15FusionCallbacksIS1P_NS1U_17LinearCombinationISG_fSG_fLNS_15FloatRoundStyleE2EEESF_S1T_JEEENS4_5SM1004TMEM4LOAD26SM100_TMEM_LOAD_32dp32b64xES14_NS15_INS16_ILi2ELi4ELi3EEES19_NSX_INS5_IJS1A_S1R_EEENS5_IJS1R_SB_EEEEEEENS4_39AutoVectorizingCopyWithAssumedAlignmentILi128EEENS4_14SM90_TMA_STOREES28_S2A_S2A_EEEvvEEEEvNT_6ParamsE)
        /*08c8*/ 	.short	0x0380
        /*08ca*/ 	.short	0x0800


	//----- nvinfo : EIATTR_SW_WAR
	.align		4
.L_55:
        /*08cc*/ 	.byte	0x04, 0x36
        /*08ce*/ 	.short	(.L_57 - .L_56)
.L_56:
        /*08d0*/ 	.word	0x00000008
.L_57:


//--------------------- .nv.callgraph             --------------------------
	.section	.nv.callgraph,"",@"SHT_CUDA_CALLGRAPH"
	.align	4
	.sectionentsize	8
	.align		4
        /*0000*/ 	.word	0x00000000
	.align		4
        /*0004*/ 	.word	0xffffffff
	.align		4
        /*0008*/ 	.word	index@(_ZN7cutlass13device_kernelINS_4gemm6kernel13GemmUniversalIN4cute5tupleIJiiiiEEENS1_10collective13CollectiveMmaINS1_35MainloopSm100TmaUmmaWarpSpecializedILi6ELi2ELi4ENS5_IJNS4_1CILi1EEESB_SB_EEEEENS5_IJNSA_ILi128EEESE_SE_EEENS_12float_e5m2_tENS5_IJlSB_lEEENS_12float_e4m3_tENS5_IJSB_llEEENS4_8TiledMMAINS4_8MMA_AtomIJNS4_10MMA_TraitsINS4_19SM100_MMA_F8F6F4_SSEJSG_SI_fSE_SE_NS4_17integral_constantINS4_4UMMA5MajorELSQ_0EEENSO_ISQ_LSQ_1EEENSO_INSP_7ScaleInELST_0EEESU_EEEEEENS4_6LayoutISC_NS5_IJNSA_ILi0EEESY_SY_EEEEENS5_IJNS4_10UnderscoreES11_S11_EEEEENS4_13SM90_TMA_LOADENS4_14ComposedLayoutINS4_7SwizzleILi3ELi4ELi3EEENS4_18smem_ptr_flag_bitsILi8EEENSX_INS5_IJNSA_ILi8EEESE_EEENS5_IJSE_SB_EEEEEEEvNS4_8identityES14_NS15_IS17_S19_NSX_INS5_IJSE_S1A_EEENS5_IJSB_SE_EEEEEEEvS1F_EENS_8epilogue10collective18CollectiveEpilogueINS1L_23Sm100TmaWarpSpecializedILi2ELi2ELi64ELb0ELb0EEEJSF_NS5_IJNSX_ISE_SB_EENSX_INSA_ILi64EEESB_EEEEESG_SH_SG_SH_NS1L_6fusion15FusionCallbacksIS1P_NS1U_17LinearCombinationISG_fSG_fLNS_15FloatRoundStyleE2EEESF_S1T_JEEENS4_5SM1004TMEM4LOAD26SM100_TMEM_LOAD_32dp32b64xES14_NS15_INS16_ILi2ELi4ELi3EEES19_NSX_INS5_IJS1A_S1R_EEENS5_IJS1R_SB_EEEEEEENS4_39AutoVectorizingCopyWithAssumedAlignmentILi128EEENS4_14SM90_TMA_STOREES28_S2A_S2A_EEEvvEEEEvNT_6ParamsE)
	.align		4
        /*000c*/ 	.word	index@(__assertfail)
	.align		4
        /*0010*/ 	.word	0x00000000
	.align		4
        /*0014*/ 	.word	0xfffffffe
	.align		4
        /*0018*/ 	.word	0x00000000
	.align		4
        /*001c*/ 	.word	0xfffffffd
	.align		4
        /*0020*/ 	.word	0x00000000
	.align		4
        /*0024*/ 	.word	0xfffffffc


//--------------------- .nv.constant4             --------------------------
	.section	.nv.constant4,"a",@progbits
	.align	8
	.align		8
.nv.constant4:
        /*0000*/ 	.dword	__assertfail
	.align		8
        /*0008*/ 	.dword	__unnamed_1
	.align		8
        /*0010*/ 	.dword	__unnamed_2
	.align		8
        /*0018*/ 	.dword	_ZN40_INTERNAL_5d20a214_4_k_cu_e1fcaafe_207144cuda3std3__45__cpo5beginE
	.align		8
        /*0020*/ 	.dword	_ZN40_INTERNAL_5d20a214_4_k_cu_e1fcaafe_207144cuda3std3__45__cpo3endE
	.align		8
        /*0028*/ 	.dword	_ZN40_INTERNAL_5d20a214_4_k_cu_e1fcaafe_207144cuda3std3__45__cpo6cbeginE
	.align		8
        /*0030*/ 	.dword	_ZN40_INTERNAL_5d20a214_4_k_cu_e1fcaafe_207144cuda3std3__45__cpo4cendE
	.align		8
        /*0038*/ 	.dword	_ZN40_INTERNAL_5d20a214_4_k_cu_e1fcaafe_207144cuda3std3__442_GLOBAL__N__5d20a214_4_k_cu_e1fcaafe_207146ignoreE
	.align		8
        /*0040*/ 	.dword	_ZN40_INTERNAL_5d20a214_4_k_cu_e1fcaafe_207144cuda3std3__419piecewise_constructE
	.align		8
        /*0048*/ 	.dword	_ZN40_INTERNAL_5d20a214_4_k_cu_e1fcaafe_207144cuda3std3__48in_placeE
	.align		8
        /*0050*/ 	.dword	_ZN40_INTERNAL_5d20a214_4_k_cu_e1fcaafe_207144cuda3std6ranges3__45__cpo4swapE
	.align		8
        /*0058*/ 	.dword	_ZN40_INTERNAL_5d20a214_4_k_cu_e1fcaafe_207144cuda3std6ranges3__45__cpo9iter_moveE
	.align		8
        /*0060*/ 	.dword	_ZN40_INTERNAL_5d20a214_4_k_cu_e1fcaafe_207144cute7productE
	.align		8
        /*0068*/ 	.dword	_ZN40_INTERNAL_5d20a214_4_k_cu_e1fcaafe_207144cute1_E
	.align		8
        /*0070*/ 	.dword	$str$25
	.align		8
        /*0078*/ 	.dword	$str$26
	.align		8
        /*0080*/ 	.dword	$str$27
	.align		8
        /*0088*/ 	.dword	$str$28


//--------------------- .text._ZN7cutlass13device_kernelINS_4gemm6kernel13GemmUniversalIN4cute5tupleIJiiiiEEENS1_10collective13CollectiveMmaINS1_35MainloopSm100TmaUmmaWarpSpecializedILi6ELi2ELi4ENS5_IJNS4_1CILi1EEESB_SB_EEEEENS5_IJNSA_ILi128EEESE_SE_EEENS_12float_e5m2_tENS5_IJlSB_lEEENS_12float_e4m3_tENS5_IJSB_llEEENS4_8TiledMMAINS4_8MMA_AtomIJNS4_10MMA_TraitsINS4_19SM100_MMA_F8F6F4_SSEJSG_SI_fSE_SE_NS4_17integral_constantINS4_4UMMA5MajorELSQ_0EEENSO_ISQ_LSQ_1EEENSO_INSP_7ScaleInELST_0EEESU_EEEEEENS4_6LayoutISC_NS5_IJNSA_ILi0EEESY_SY_EEEEENS5_IJNS4_10UnderscoreES11_S11_EEEEENS4_13SM90_TMA_LOADENS4_14ComposedLayoutINS4_7SwizzleILi3ELi4ELi3EEENS4_18smem_ptr_flag_bitsILi8EEENSX_INS5_IJNSA_ILi8EEESE_EEENS5_IJSE_SB_EEEEEEEvNS4_8identityES14_NS15_IS17_S19_NSX_INS5_IJSE_S1A_EEENS5_IJSB_SE_EEEEEEEvS1F_EENS_8epilogue10collective18CollectiveEpilogueINS1L_23Sm100TmaWarpSpecializedILi2ELi2ELi64ELb0ELb0EEEJSF_NS5_IJNSX_ISE_SB_EENSX_INSA_ILi64EEESB_EEEEESG_SH_SG_SH_NS1L_6fusion15FusionCallbacksIS1P_NS1U_17LinearCombinationISG_fSG_fLNS_15FloatRoundStyleE2EEESF_S1T_JEEENS4_5SM1004TMEM4LOAD26SM100_TMEM_LOAD_32dp32b64xES14_NS15_INS16_ILi2ELi4ELi3EEES19_NSX_INS5_IJS1A_S1R_EEENS5_IJS1R_SB_EEEEEEENS4_39AutoVectorizingCopyWithAssumedAlignmentILi128EEENS4_14SM90_TMA_STOREES28_S2A_S2A_EEEvvEEEEvNT_6ParamsE --------------------------
	.section	.text._ZN7cutlass13device_kernelINS_4gemm6kernel13GemmUniversalIN4cute5tupleIJiiiiEEENS1_10collective13CollectiveMmaINS1_35MainloopSm100TmaUmmaWarpSpecializedILi6ELi2ELi4ENS5_IJNS4_1CILi1EEESB_SB_EEEEENS5_IJNSA_ILi128EEESE_SE_EEENS_12float_e5m2_tENS5_IJlSB_lEEENS_12float_e4m3_tENS5_IJSB_llEEENS4_8TiledMMAINS4_8MMA_AtomIJNS4_10MMA_TraitsINS4_19SM100_MMA_F8F6F4_SSEJSG_SI_fSE_SE_NS4_17integral_constantINS4_4UMMA5MajorELSQ_0EEENSO_ISQ_LSQ_1EEENSO_INSP_7ScaleInELST_0EEESU_EEEEEENS4_6LayoutISC_NS5_IJNSA_ILi0EEESY_SY_EEEEENS5_IJNS4_10UnderscoreES11_S11_EEEEENS4_13SM90_TMA_LOADENS4_14ComposedLayoutINS4_7SwizzleILi3ELi4ELi3EEENS4_18smem_ptr_flag_bitsILi8EEENSX_INS5_IJNSA_ILi8EEESE_EEENS5_IJSE_SB_EEEEEEEvNS4_8identityES14_NS15_IS17_S19_NSX_INS5_IJSE_S1A_EEENS5_IJSB_SE_EEEEEEEvS1F_EENS_8epilogue10collective18CollectiveEpilogueINS1L_23Sm100TmaWarpSpecializedILi2ELi2ELi64ELb0ELb0EEEJSF_NS5_IJNSX_ISE_SB_EENSX_INSA_ILi64EEESB_EEEEESG_SH_SG_SH_NS1L_6fusion15FusionCallbacksIS1P_NS1U_17LinearCombinationISG_fSG_fLNS_15FloatRoundStyleE2EEESF_S1T_JEEENS4_5SM1004TMEM4LOAD26SM100_TMEM_LOAD_32dp32b64xES14_NS15_INS16_ILi2ELi4ELi3EEES19_NSX_INS5_IJS1A_S1R_EEENS5_IJS1R_SB_EEEEEEENS4_39AutoVectorizingCopyWithAssumedAlignmentILi128EEENS4_14SM90_TMA_STOREES28_S2A_S2A_EEEvvEEEEvNT_6ParamsE,"ax",@progbits
	.align	128
.text._ZN7cutlass13device_kernelINS_4gemm6kernel13GemmUniversalIN4cute5tupleIJiiiiEEENS1_10collective13CollectiveMmaINS1_35MainloopSm100TmaUmmaWarpSpecializedILi6ELi2ELi4ENS5_IJNS4_1CILi1EEESB_SB_EEEEENS5_IJNSA_ILi128EEESE_SE_EEENS_12float_e5m2_tENS5_IJlSB_lEEENS_12float_e4m3_tENS5_IJSB_llEEENS4_8TiledMMAINS4_8MMA_AtomIJNS4_10MMA_TraitsINS4_19SM100_MMA_F8F6F4_SSEJSG_SI_fSE_SE_NS4_17integral_constantINS4_4UMMA5MajorELSQ_0EEENSO_ISQ_LSQ_1EEENSO_INSP_7ScaleInELST_0EEESU_EEEEEENS4_6LayoutISC_NS5_IJNSA_ILi0EEESY_SY_EEEEENS5_IJNS4_10UnderscoreES11_S11_EEEEENS4_13SM90_TMA_LOADENS4_14ComposedLayoutINS4_7SwizzleILi3ELi4ELi3EEENS4_18smem_ptr_flag_bitsILi8EEENSX_INS5_IJNSA_ILi8EEESE_EEENS5_IJSE_SB_EEEEEEEvNS4_8identityES14_NS15_IS17_S19_NSX_INS5_IJSE_S1A_EEENS5_IJSB_SE_EEEEEEEvS1F_EENS_8epilogue10collective18CollectiveEpilogueINS1L_23Sm100TmaWarpSpecializedILi2ELi2ELi64ELb0ELb0EEEJSF_NS5_IJNSX_ISE_SB_EENSX_INSA_ILi64EEESB_EEEEESG_SH_SG_SH_NS1L_6fusion15FusionCallbacksIS1P_NS1U_17LinearCombinationISG_fSG_fLNS_15FloatRoundStyleE2EEESF_S1T_JEEENS4_5SM1004TMEM4LOAD26SM100_TMEM_LOAD_32dp32b64xES14_NS15_INS16_ILi2ELi4ELi3EEES19_NSX_INS5_IJS1A_S1R_EEENS5_IJS1R_SB_EEEEEEENS4_39AutoVectorizingCopyWithAssumedAlignmentILi128EEENS4_14SM90_TMA_STOREES28_S2A_S2A_EEEvvEEEEvNT_6ParamsE:
        .type           _ZN7cutlass13device_kernelINS_4gemm6kernel13GemmUniversalIN4cute5tupleIJiiiiEEENS1_10collective13CollectiveMmaINS1_35MainloopSm100TmaUmmaWarpSpecializedILi6ELi2ELi4ENS5_IJNS4_1CILi1EEESB_SB_EEEEENS5_IJNSA_ILi128EEESE_SE_EEENS_12float_e5m2_tENS5_IJlSB_lEEENS_12float_e4m3_tENS5_IJSB_llEEENS4_8TiledMMAINS4_8MMA_AtomIJNS4_10MMA_TraitsINS4_19SM100_MMA_F8F6F4_SSEJSG_SI_fSE_SE_NS4_17integral_constantINS4_4UMMA5MajorELSQ_0EEENSO_ISQ_LSQ_1EEENSO_INSP_7ScaleInELST_0EEESU_EEEEEENS4_6LayoutISC_NS5_IJNSA_ILi0EEESY_SY_EEEEENS5_IJNS4_10UnderscoreES11_S11_EEEEENS4_13SM90_TMA_LOADENS4_14ComposedLayoutINS4_7SwizzleILi3ELi4ELi3EEENS4_18smem_ptr_flag_bitsILi8EEENSX_INS5_IJNSA_ILi8EEESE_EEENS5_IJSE_SB_EEEEEEEvNS4_8identityES14_NS15_IS17_S19_NSX_INS5_IJSE_S1A_EEENS5_IJSB_SE_EEEEEEEvS1F_EENS_8epilogue10collective18CollectiveEpilogueINS1L_23Sm100TmaWarpSpecializedILi2ELi2ELi64ELb0ELb0EEEJSF_NS5_IJNSX_ISE_SB_EENSX_INSA_ILi64EEESB_EEEEESG_SH_SG_SH_NS1L_6fusion15FusionCallbacksIS1P_NS1U_17LinearCombinationISG_fSG_fLNS_15FloatRoundStyleE2EEESF_S1T_JEEENS4_5SM1004TMEM4LOAD26SM100_TMEM_LOAD_32dp32b64xES14_NS15_INS16_ILi2ELi4ELi3EEES19_NSX_INS5_IJS1A_S1R_EEENS5_IJS1R_SB_EEEEEEENS4_39AutoVectorizingCopyWithAssumedAlignmentILi128EEENS4_14SM90_TMA_STOREES28_S2A_S2A_EEEvvEEEEvNT_6ParamsE,@function
        .size           _ZN7cutlass13device_kernelINS_4gemm6kernel13GemmUniversalIN4cute5tupleIJiiiiEEENS1_10collective13CollectiveMmaINS1_35MainloopSm100TmaUmmaWarpSpecializedILi6ELi2ELi4ENS5_IJNS4_1CILi1EEESB_SB_EEEEENS5_IJNSA_ILi128EEESE_SE_EEENS_12float_e5m2_tENS5_IJlSB_lEEENS_12float_e4m3_tENS5_IJSB_llEEENS4_8TiledMMAINS4_8MMA_AtomIJNS4_10MMA_TraitsINS4_19SM100_MMA_F8F6F4_SSEJSG_SI_fSE_SE_NS4_17integral_constantINS4_4UMMA5MajorELSQ_0EEENSO_ISQ_LSQ_1EEENSO_INSP_7ScaleInELST_0EEESU_EEEEEENS4_6LayoutISC_NS5_IJNSA_ILi0EEESY_SY_EEEEENS5_IJNS4_10UnderscoreES11_S11_EEEEENS4_13SM90_TMA_LOADENS4_14ComposedLayoutINS4_7SwizzleILi3ELi4ELi3EEENS4_18smem_ptr_flag_bitsILi8EEENSX_INS5_IJNSA_ILi8EEESE_EEENS5_IJSE_SB_EEEEEEEvNS4_8identityES14_NS15_IS17_S19_NSX_INS5_IJSE_S1A_EEENS5_IJSB_SE_EEEEEEEvS1F_EENS_8epilogue10collective18CollectiveEpilogueINS1L_23Sm100TmaWarpSpecializedILi2ELi2ELi64ELb0ELb0EEEJSF_NS5_IJNSX_ISE_SB_EENSX_INSA_ILi64EEESB_EEEEESG_SH_SG_SH_NS1L_6fusion15FusionCallbacksIS1P_NS1U_17LinearCombinationISG_fSG_fLNS_15FloatRoundStyleE2EEESF_S1T_JEEENS4_5SM1004TMEM4LOAD26SM100_TMEM_LOAD_32dp32b64xES14_NS15_INS16_ILi2ELi4ELi3EEES19_NSX_INS5_IJS1A_S1R_EEENS5_IJS1R_SB_EEEEEEENS4_39AutoVectorizingCopyWithAssumedAlignmentILi128EEENS4_14SM90_TMA_STOREES28_S2A_S2A_EEEvvEEEEvNT_6ParamsE,(.L_x_149 - _ZN7cutlass13device_kernelINS_4gemm6kernel13GemmUniversalIN4cute5tupleIJiiiiEEENS1_10collective13CollectiveMmaINS1_35MainloopSm100TmaUmmaWarpSpecializedILi6ELi2ELi4ENS5_IJNS4_1CILi1EEESB_SB_EEEEENS5_IJNSA_ILi128EEESE_SE_EEENS_12float_e5m2_tENS5_IJlSB_lEEENS_12float_e4m3_tENS5_IJSB_llEEENS4_8TiledMMAINS4_8MMA_AtomIJNS4_10MMA_TraitsINS4_19SM100_MMA_F8F6F4_SSEJSG_SI_fSE_SE_NS4_17integral_constantINS4_4UMMA5MajorELSQ_0EEENSO_ISQ_LSQ_1EEENSO_INSP_7ScaleInELST_0EEESU_EEEEEENS4_6LayoutISC_NS5_IJNSA_ILi0EEESY_SY_EEEEENS5_IJNS4_10UnderscoreES11_S11_EEEEENS4_13SM90_TMA_LOADENS4_14ComposedLayoutINS4_7SwizzleILi3ELi4ELi3EEENS4_18smem_ptr_flag_bitsILi8EEENSX_INS5_IJNSA_ILi8EEESE_EEENS5_IJSE_SB_EEEEEEEvNS4_8identityES14_NS15_IS17_S19_NSX_INS5_IJSE_S1A_EEENS5_IJSB_SE_EEEEEEEvS1F_EENS_8epilogue10collective18CollectiveEpilogueINS1L_23Sm100TmaWarpSpecializedILi2ELi2ELi64ELb0ELb0EEEJSF_NS5_IJNSX_ISE_SB_EENSX_INSA_ILi64EEESB_EEEEESG_SH_SG_SH_NS1L_6fusion15FusionCallbacksIS1P_NS1U_17LinearCombinationISG_fSG_fLNS_15FloatRoundStyleE2EEESF_S1T_JEEENS4_5SM1004TMEM4LOAD26SM100_TMEM_LOAD_32dp32b64xES14_NS15_INS16_ILi2ELi4ELi3EEES19_NSX_INS5_IJS1A_S1R_EEENS5_IJS1R_SB_EEEEEEENS4_39AutoVectorizingCopyWithAssumedAlignmentILi128EEENS4_14SM90_TMA_STOREES28_S2A_S2A_EEEvvEEEEvNT_6ParamsE)
        .other          _ZN7cutlass13device_kernelINS_4gemm6kernel13GemmUniversalIN4cute5tupleIJiiiiEEENS1_10collective13CollectiveMmaINS1_35MainloopSm100TmaUmmaWarpSpecializedILi6ELi2ELi4ENS5_IJNS4_1CILi1EEESB_SB_EEEEENS5_IJNSA_ILi128EEESE_SE_EEENS_12float_e5m2_tENS5_IJlSB_lEEENS_12float_e4m3_tENS5_IJSB_llEEENS4_8TiledMMAINS4_8MMA_AtomIJNS4_10MMA_TraitsINS4_19SM100_MMA_F8F6F4_SSEJSG_SI_fSE_SE_NS4_17integral_constantINS4_4UMMA5MajorELSQ_0EEENSO_ISQ_LSQ_1EEENSO_INSP_7ScaleInELST_0EEESU_EEEEEENS4_6LayoutISC_NS5_IJNSA_ILi0EEESY_SY_EEEEENS5_IJNS4_10UnderscoreES11_S11_EEEEENS4_13SM90_TMA_LOADENS4_14ComposedLayoutINS4_7SwizzleILi3ELi4ELi3EEENS4_18smem_ptr_flag_bitsILi8EEENSX_INS5_IJNSA_ILi8EEESE_EEENS5_IJSE_SB_EEEEEEEvNS4_8identityES14_NS15_IS17_S19_NSX_INS5_IJSE_S1A_EEENS5_IJSB_SE_EEEEEEEvS1F_EENS_8epilogue10collective18CollectiveEpilogueINS1L_23Sm100TmaWarpSpecializedILi2ELi2ELi64ELb0ELb0EEEJSF_NS5_IJNSX_ISE_SB_EENSX_INSA_ILi64EEESB_EEEEESG_SH_SG_SH_NS1L_6fusion15FusionCallbacksIS1P_NS1U_17LinearCombinationISG_fSG_fLNS_15FloatRoundStyleE2EEESF_S1T_JEEENS4_5SM1004TMEM4LOAD26SM100_TMEM_LOAD_32dp32b64xES14_NS15_INS16_ILi2ELi4ELi3EEES19_NSX_INS5_IJS1A_S1R_EEENS5_IJS1R_SB_EEEEEEENS4_39AutoVectorizingCopyWithAssumedAlignmentILi128EEENS4_14SM90_TMA_STOREES28_S2A_S2A_EEEvvEEEEvNT_6ParamsE,@"STO_CUDA_ENTRY STV_DEFAULT"
_ZN7cutlass13device_kernelINS_4gemm6kernel13GemmUniversalIN4cute5tupleIJiiiiEEENS1_10collective13CollectiveMmaINS1_35MainloopSm100TmaUmmaWarpSpecializedILi6ELi2ELi4ENS5_IJNS4_1CILi1EEESB_SB_EEEEENS5_IJNSA_ILi128EEESE_SE_EEENS_12float_e5m2_tENS5_IJlSB_lEEENS_12float_e4m3_tENS5_IJSB_llEEENS4_8TiledMMAINS4_8MMA_AtomIJNS4_10MMA_TraitsINS4_19SM100_MMA_F8F6F4_SSEJSG_SI_fSE_SE_NS4_17integral_constantINS4_4UMMA5MajorELSQ_0EEENSO_ISQ_LSQ_1EEENSO_INSP_7ScaleInELST_0EEESU_EEEEEENS4_6LayoutISC_NS5_IJNSA_ILi0EEESY_SY_EEEEENS5_IJNS4_10UnderscoreES11_S11_EEEEENS4_13SM90_TMA_LOADENS4_14ComposedLayoutINS4_7SwizzleILi3ELi4ELi3EEENS4_18smem_ptr_flag_bitsILi8EEENSX_INS5_IJNSA_ILi8EEESE_EEENS5_IJSE_SB_EEEEEEEvNS4_8identityES14_NS15_IS17_S19_NSX_INS5_IJSE_S1A_EEENS5_IJSB_SE_EEEEEEEvS1F_EENS_8epilogue10collective18CollectiveEpilogueINS1L_23Sm100TmaWarpSpecializedILi2ELi2ELi64ELb0ELb0EEEJSF_NS5_IJNSX_ISE_SB_EENSX_INSA_ILi64EEESB_EEEEESG_SH_SG_SH_NS1L_6fusion15FusionCallbacksIS1P_NS1U_17LinearCombinationISG_fSG_fLNS_15FloatRoundStyleE2EEESF_S1T_JEEENS4_5SM1004TMEM4LOAD26SM100_TMEM_LOAD_32dp32b64xES14_NS15_INS16_ILi2ELi4ELi3EEES19_NSX_INS5_IJS1A_S1R_EEENS5_IJS1R_SB_EEEEEEENS4_39AutoVectorizingCopyWithAssumedAlignmentILi128EEENS4_14SM90_TMA_STOREES28_S2A_S2A_EEEvvEEEEvNT_6ParamsE:
[----:B------:R-:W1:Y:S01]  /*0000*/  LDC R1, c[0x0][0x37c] ;  /* 0x0000df00ff017b82 */ /* 0x000e620000000800 */
[----:B------:R-:W2:Y:S01]  /*0010*/  S2R R189, SR_TID.X ;  /* 0x0000000000bd7919 */ /* 0x000ea20000002100 */
[----:B------:R-:W3:Y:S01]  /*0020*/  LDCU.64 UR4, c[0x0][0x890] ;  /* 0x00011200ff0477ac */ /* 0x000ee20008000a00 */
[----:B------:R-:W-:Y:S02]  /*0030*/  PRMT R171, RZ, 0x7610, R171 ;  /* 0x00007610ffab7816 */ /* 0x000fe400000000ab */
[----:B------:R-:W-:Y:S01]  /*0040*/  ELECT P5, URZ, PT ;  /* 0x0000000000ff782f */ /* 0x000fe200038a0000 */
[----:B------:R-:W4:Y:S01]  /*0050*/  LDCU.64 UR46, c[0x0][0x358] ;  /* 0x00006b00ff2e77ac */ /* 0x000f220008000a00 */
[----:B---3--:R-:W-:-:S04]  /*0060*/  UISETP.NE.U32.AND UP0, UPT, UR4, URZ, UPT ;  /* 0x000000ff0400728c */ /* 0x008fc8000bf05070 */
[----:B------:R-:W-:Y:S01]  /*0070*/  UISETP.NE.AND.EX UP0, UPT, UR5, URZ, UPT, UP0 ;  /* 0x000000ff0500728c */ /* 0x000fe2000bf05300 */
[----:B--2---:R-:W-:-:S05]  /*0080*/  SHF.R.U32.HI R173, RZ, 0x5, R189 ;  /* 0x00000005ffad7819 */ /* 0x004fca00000116bd */
[----:B------:R-:W2:Y:S02]  /*0090*/  SHFL.IDX PT, R0, R173, RZ, 0x1f ;  /* 0x00001fffad007589 */ /* 0x000ea400000e0000 */
[----:B--2---:R-:W-:Y:S01]  /*00a0*/  R2UR UR8, R0 ;  /* 0x00000000000872ca */ /* 0x004fe200000e0000 */
[----:B-1--4-:R-:W-:-:S14]  /*00b0*/  BRA.U UP0, `(.L_x_0) ;  /* 0x00000001002c7547 */ /* 0x012fdc000b800000 */
[----:B------:R-:W1:Y:S02]  /*00c0*/  LDCU.64 UR6, c[0x0][0x888] ;  /* 0x00011100ff0677ac */ /* 0x000e640008000a00 */
[----:B-1----:R-:W-:-:S04]  /*00d0*/  UISETP.NE.U32.AND UP0, UPT, UR6, URZ, UPT ;  /* 0x000000ff0600728c */ /* 0x002fc8000bf05070 */
[----:B------:R-:W-:-:S09]  /*00e0*/  UISETP.NE.AND.EX UP0, UPT, UR7, URZ, UPT, UP0 ;  /* 0x000000ff0700728c */ /* 0x000fd2000bf05300 */
[----:B------:R-:W-:Y:S05]  /*00f0*/  BRA.U !UP0, `(.L_x_1) ;  /* 0x0000000108107547 */ /* 0x000fea000b800000 */
[----:B------:R-:W1:Y:S02]  /*0100*/  LDC.64 R2, c[0x0][0x888] ;  /* 0x00022200ff027b82 */ /* 0x000e640000000a00 */
[----:B-1----:R1:W5:Y:S01]  /*0110*/  LDG.E R81, desc[UR46][R2.64] ;  /* 0x0000002e02517981 */ /* 0x002362000c1e1900 */
[----:B------:R-:W-:Y:S01]  /*0120*/  HFMA2 R171, -RZ, RZ, 0, 5.9604644775390625e-08 ;  /* 0x00000001ffab7431 */ /* 0x000fe200000001ff */
[----:B------:R-:W-:Y:S05]  /*0130*/  BRA `(.L_x_0) ;  /* 0x00000000000c7947 */ /* 0x000fea0003800000 */
.L_x_1:
[----:B------:R-:W1:Y:S01]  /*0140*/  LDCU UR6, c[0x0][0x880] ;  /* 0x00011000ff0677ac */ /* 0x000e620008000800 */
[----:B------:R-:W-:Y:S01]  /*0150*/  HFMA2 R171, -RZ, RZ, 0, 5.9604644775390625e-08 ;  /* 0x00000001ffab7431 */ /* 0x000fe200000001ff */
[----:B-1----:R-:W-:-:S07]  /*0160*/  MOV R81, UR6 ;  /* 0x0000000600517c02 */ /* 0x002fce0008000f00 */
.L_x_0:
[----:B------:R-:W2:Y:S02]  /*0170*/  LDCU.64 UR6, c[0x0][0x8b0] ;  /* 0x00011600ff0677ac */ /* 0x000ea40008000a00 */
[----:B--2---:R-:W-:-:S04]  /*0180*/  UISETP.NE.U32.AND UP0, UPT, UR6, URZ, UPT ;  /* 0x000000ff0600728c */ /* 0x004fc8000bf05070 */
[----:B------:R-:W-:-:S09]  /*0190*/  UISETP.NE.AND.EX UP0, UPT, UR7, URZ, UPT, UP0 ;  /* 0x000000ff0700728c */ /* 0x000fd2000bf05300 */
[----:B------:R-:W-:Y:S05]  /*01a0*/  BRA.U UP0, `(.L_x_2) ;  /* 0x0000000100247547 */ /* 0x000fea000b800000 */
[----:B------:R-:W2:Y:S02]  /*01b0*/  LDCU.64 UR6, c[0x0][0x8a8] ;  /* 0x00011500ff0677ac */ /* 0x000ea40008000a00 */
[----:B--2---:R-:W-:-:S04]  /*01c0*/  UISETP.NE.U32.AND UP0, UPT, UR6, URZ, UPT ;  /* 0x000000ff0600728c */ /* 0x004fc8000bf05070 */
[----:B------:R-:W-:-:S09]  /*01d0*/  UISETP.NE.AND.EX UP0, UPT, UR7, URZ, UPT, UP0 ;  /* 0x000000ff0700728c */ /* 0x000fd2000bf05300 */
[----:B------:R-:W-:Y:S05]  /*01e0*/  BRA.U !UP0, `(.L_x_3) ;  /* 0x00000001080c7547 */ /* 0x000fea000b800000 */
[----:B------:R-:W2:Y:S02]  /*01f0*/  LDC.64 R78, c[0x0][0x8a8] ;  /* 0x00022a00ff4e7b82 */ /* 0x000ea40000000a00 */
[----:B--2---:R2:W5:Y:S01]  /*0200*/  LDG.E R78, desc[UR46][R78.64] ;  /* 0x0000002e4e4e7981 */ /* 0x004562000c1e1900 */
[----:B------:R-:W-:Y:S05]  /*0210*/  BRA `(.L_x_2) ;  /* 0x0000000000087947 */ /* 0x000fea0003800000 */
.L_x_3:
[----:B------:R-:W2:Y:S02]  /*0220*/  LDCU UR6, c[0x0][0x8a0] ;  /* 0x00011400ff0677ac */ /* 0x000ea40008000800 */
[----:B--2---:R-:W-:Y:S02]  /*0230*/  MOV R78, UR6 ;  /* 0x00000006004e7c02 */ /* 0x004fe40008000f00 */
.L_x_2:
[----:B------:R-:W-:Y:S01]  /*0240*/  IMAD.U32 R0, RZ, RZ, UR8 ;  /* 0x00000008ff007e24 */ /* 0x000fe2000f8e00ff */
[----:B------:R-:W-:Y:S04]  /*0250*/  BSSY.RECONVERGENT B0, `(.L_x_4) ;  /* 0x000000c000007945 */ /* 0x000fe80003800200 */
[C---:B------:R-:W-:Y:S02]  /*0260*/  ISETP.NE.OR P1, PT, R0.reuse, 0x1, !P5 ;  /* 0x000000010000780c */ /* 0x040fe40006f25670 */
[----:B------:R-:W-:-:S11]  /*0270*/  ISETP.NE.OR P0, PT, R0, 0x3, !P5 ;  /* 0x000000030000780c */ /* 0x000fd60006f05670 */
[----:B------:R-:W-:Y:S05]  /*0280*/  @P1 BRA `(.L_x_5) ;  /* 0x0000000000201947 */ /* 0x000fea0003800000 */
[----:B------:R-:W3:Y:S02]  /*0290*/  LDCU.64 UR6, c[0x0][0x348] ;  /* 0x00006900ff0677ac */ /* 0x000ee40008000a00 */
[----:B---3--:R-:W-:Y:S02]  /*02a0*/  UIADD3 UR10, UP1, UPT, UR6, 0x80, URZ ;  /* 0x00000080060a7890 */ /* 0x008fe4000ff3e0ff */
[----:B------:R-:W-:Y:S02]  /*02b0*/  UIADD3 UR6, UP0, UPT, UR6, 0x180, URZ ;  /* 0x0000018006067890 */ /* 0x000fe4000ff1e0ff */
[----:B------:R-:W-:Y:S02]  /*02c0*/  UIADD3.X UR11, UPT, UPT, URZ, UR7, URZ, UP1, !UPT ;  /* 0x00000007ff0b7290 */ /* 0x000fe40008ffe4ff */
[----:B------:R-:W-:-:S07]  /*02d0*/  UIADD3.X UR7, UPT, UPT, URZ, UR7, URZ, UP0, !UPT ;  /* 0x00000007ff077290 */ /* 0x000fce00087fe4ff */
[----:B------:R3:W-:Y:S02]  /*02e0*/  UTMACCTL.PF [UR10] ;  /* 0x000000000a0079b9 */ /* 0x0007e40008040000 */
[----:B------:R3:W-:Y:S02]  /*02f0*/  UTMACCTL.PF [UR6] ;  /* 0x00000000060079b9 */ /* 0x0007e40008040000 */
[----:B---3--:R-:W-:Y:S01]  /*0300*/  NOP ;  /* 0x0000000000007918 */ /* 0x008fe20000000000 */
.L_x_5:
[----:B------:R-:W-:Y:S05]  /*0310*/  BSYNC.RECONVERGENT B0 ;  /* 0x0000000000007941 */ /* 0x000fea0003800200 */
.L_x_4:
[----:B------:R-:W-:Y:S04]  /*0320*/  BSSY.RECONVERGENT B0, `(.L_x_6) ;  /* 0x000000a000007945 */ /* 0x000fe80003800200 */
        /* <DEDUP_REMOVED lines=9> */
.L_x_7:
[----:B------:R-:W-:Y:S05]  /*03c0*/  BSYNC.RECONVERGENT B0 ;  /* 0x0000000000007941 */ /* 0x000fea0003800200 */
.L_x_6:
[----:B------:R-:W3:Y:S01]  /*03d0*/  LDCU.64 UR6, c[0x0][0x888] ;  /* 0x00011100ff0677ac */ /* 0x000ee20008000a00 */
[----:B------:R-:W-:Y:S02]  /*03e0*/  UISETP.EQ.U32.AND UP1, UPT, UR4, URZ, UPT ;  /* 0x000000ff0400728c */ /* 0x000fe4000bf22070 */
[----:B------:R-:W-:Y:S02]  /*03f0*/  UPLOP3.LUT UP2, UPT, UPT, UPT, UPT, 0x80, 0x8 ;  /* 0x000000000008789c */ /* 0x000fe40003f4f070 */
[----:B---3--:R-:W-:-:S04]  /*0400*/  UISETP.NE.U32.AND UP0, UPT, UR6, URZ, UPT ;  /* 0x000000ff0600728c */ /* 0x008fc8000bf05070 */
[----:B------:R-:W-:-:S04]  /*0410*/  UISETP.NE.AND.EX UP0, UPT, UR7, URZ, UPT, UP0 ;  /* 0x000000ff0700728c */ /* 0x000fc8000bf05300 */
[----:B------:R-:W-:-:S04]  /*0420*/  UISETP.EQ.OR.EX UP3, UPT, UR5, URZ, !UP0, UP1 ;  /* 0x000000ff0500728c */ /* 0x000fc8000c762710 */
[----:B------:R-:W-:-:S05]  /*0430*/  UP2UR UR50, UPR, URZ, 0x8 ;  /* 0x00000008ff327883 */ /* 0x000fca0008000000 */
[----:B------:R-:W-:Y:S07]  /*0440*/  BRA.U !UP3, `(.L_x_8) ;  /* 0x000000010b207547 */ /* 0x000fee000b800000 */
[----:B------:R-:W-:Y:S01]  /*0450*/  UISETP.NE.U32.AND UP2, UPT, UR4, URZ, UPT ;  /* 0x000000ff0400728c */ /* 0x000fe2000bf45070 */
[----:B-----5:R-:W-:Y:S01]  /*0460*/  FSETP.NEU.AND P0, PT, R81, RZ, PT ;  /* 0x000000ff5100720b */ /* 0x020fe20003f0d000 */
[----:B------:R-:W-:Y:S02]  /*0470*/  USEL UR4, URZ, 0xffffffff, UP0 ;  /* 0xffffffffff047887 */ /* 0x000fe40008000000 */
[----:B------:R-:W-:-:S10]  /*0480*/  UISETP.NE.AND.EX UP2, UPT, UR5, URZ, UPT, UP2 ;  /* 0x000000ff0500728c */ /* 0x000fd4000bf45320 */
[----:B------:R-:W-:Y:S01]  /*0490*/  VOTEU.ANY UP1, P0 ;  /* 0x0000000000ff7886 */ /* 0x000fe20000020100 */
[----:B------:R-:W-:-:S04]  /*04a0*/  @!UP2 USEL UR4, URZ, 0xffffffff, UP1 ;  /* 0xffffffffff04a887 */ /* 0x000fc80008800000 */
[----:B------:R-:W-:-:S04]  /*04b0*/  ULOP3.LUT UR4, UR4, 0x1, URZ, 0xc0, !UPT ;  /* 0x0000000104047892 */ /* 0x000fc8000f8ec0ff */
[----:B------:R-:W-:-:S11]  /*04c0*/  UISETP.NE.U32.AND UP2, UPT, UR4, 0x1, UPT ;  /* 0x000000010400788c */ /* 0x000fd6000bf45070 */
.L_x_8:
[----:B-1----:R-:W1:Y:S01]  /*04d0*/  SHFL.IDX PT, R2, R173, RZ, 0x1f ;  /* 0x00001fffad027589 */ /* 0x002e6200000e0000 */
[----:B------:R-:W-:-:S04]  /*04e0*/  UISETP.NE.AND UP1, UPT, UR8, 0x2, UPT ;  /* 0x000000020800788c */ /* 0x000fc8000bf25270 */
[----:B------:R-:W-:Y:S01]  /*04f0*/  USEL UR6, URZ, 0x1, UP1 ;  /* 0x00000001ff067887 */ /* 0x000fe20008800000 */
[----:B-1----:R-:W-:-:S13]  /*0500*/  ISETP.NE.AND P0, PT, R2, RZ, PT ;  /* 0x000000ff0200720c */ /* 0x002fda0003f05270 */
[----:B------:R-:W-:Y:S05]  /*0510*/  @P0 BRA `(.L_x_9) ;  /* 0x0000000000580947 */ /* 0x000fea0003800000 */
[----:B------:R-:W1:Y:S01]  /*0520*/  S2UR UR5, SR_CgaCtaId ;  /* 0x00000000000579c3 */ /* 0x000e620000008800 */
[----:B------:R-:W-:Y:S01]  /*0530*/  UMOV UR7, 0x400 ;  /* 0x0000040000077882 */ /* 0x000fe20000000000 */
[----:B------:R-:W-:Y:S01]  /*0540*/  UMOV UR4, 0x1 ;  /* 0x0000000100047882 */ /* 0x000fe20000000000 */
[----:B------:R-:W-:Y:S01]  /*0550*/  ELECT P0, URZ, PT ;  /* 0x0000000000ff782f */ /* 0x000fe20003800000 */
[----:B------:R-:W-:-:S04]  /*0560*/  UIADD3 UR10, UPT, UPT, -UR4, 0x100000, URZ ;  /* 0x00100000040a7890 */ /* 0x000fc8000fffe1ff */
[----:B------:R-:W-:Y:S02]  /*0570*/  USHF.L.U32 UR11, UR10, 0xb, URZ ;  /* 0x0000000b0a0b7899 */ /* 0x000fe400080006ff */
[----:B------:R-:W-:Y:S02]  /*0580*/  USHF.L.U32 UR10, UR10, 0x1, URZ ;  /* 0x000000010a0a7899 */ /* 0x000fe400080006ff */
[----:B-1----:R-:W-:Y:S01]  /*0590*/  ULEA UR5, UR5, UR7, 0x18 ;  /* 0x0000000705057291 */ /* 0x002fe2000f8ec0ff */
[----:B------:R-:W1:Y:S11]  /*05a0*/  FENCE.VIEW.ASYNC.S ;  /* 0x00000000000073c6 */ /* 0x000e760000000000 */
[----:B-1----:R1:W3:Y:S01]  /*05b0*/  SYNCS.EXCH.64 URZ, [UR5], UR10 ;  /* 0x0000000a05ff75b2 */ /* 0x0022e20008000100 */
[----:B------:R1:W4:Y:S01]  /*05c0*/  SYNCS.EXCH.64 URZ, [UR5+0x30], UR10 ;  /* 0x0000300a05ff75b2 */ /* 0x0003220008000100 */
[----:B------:R1:W1:Y:S01]  /*05d0*/  SYNCS.EXCH.64 URZ, [UR5+0x8], UR10 ;  /* 0x0000080a05ff75b2 */ /* 0x0002620008000100 */
        /* <DEDUP_REMOVED lines=9> */
[----:B------:R-:W-:Y:S01]  /*0670*/  NOP ;  /* 0x0000000000007918 */ /* 0x000fe20000000000 */
.L_x_9:
[----:B------:R-:W2:Y:S01]  /*0680*/  SHFL.IDX PT, R2, R173, RZ, 0x1f ;  /* 0x00001fffad027589 */ /* 0x000ea200000e0000 */
[----:B------:R-:W-:Y:S01]  /*0690*/  NOP ;  /* 0x0000000000007918 */ /* 0x000fe20000000000 */
[----:B--2---:R-:W-:-:S13]  /*06a0*/  ISETP.NE.AND P0, PT, R2, 0x1, PT ;  /* 0x000000010200780c */ /* 0x004fda0003f05270 */
[----:B------:R-:W-:Y:S05]  /*06b0*/  @P0 BRA `(.L_x_10) ;  /* 0x0000000000480947 */ /* 0x000fea0003800000 */
[----:B------:R-:W2:Y:S01]  /*06c0*/  S2UR UR7, SR_CgaCtaId ;  /* 0x00000000000779c3 */ /* 0x000ea20000008800 */
[----:B------:R-:W-:Y:S01]  /*06d0*/  UMOV UR9, 0x400 ;  /* 0x0000040000097882 */ /* 0x000fe20000000000 */
[----:B-1----:R-:W-:Y:S01]  /*06e0*/  UMOV UR5, 0x20 ;  /* 0x0000002000057882 */ /* 0x002fe20000000000 */
[----:B------:R-:W-:Y:S01]  /*06f0*/  UMOV UR4, 0x80 ;  /* 0x0000008000047882 */ /* 0x000fe20000000000 */
[----:B------:R-:W-:-:S04]  /*0700*/  UIADD3 UR10, UPT, UPT, -UR5, 0x100000, URZ ;  /* 0x00100000050a7890 */ /* 0x000fc8000fffe1ff */
[----:B------:R-:W-:Y:S02]  /*0710*/  USHF.L.U32 UR11, UR10, 0xb, URZ ;  /* 0x0000000b0a0b7899 */ /* 0x000fe400080006ff */
[----:B------:R-:W-:Y:S02]  /*0720*/  USHF.L.U32 UR10, UR10, 0x1, URZ ;  /* 0x000000010a0a7899 */ /* 0x000fe400080006ff */
[----:B------:R-:W-:-:S04]  /*0730*/  UIADD3 UR4, UPT, UPT, -UR4, 0x100000, URZ ;  /* 0x0010000004047890 */ /* 0x000fc8000fffe1ff */
[----:B------:R-:W-:Y:S02]  /*0740*/  USHF.L.U32 UR5, UR4, 0xb, URZ ;  /* 0x0000000b04057899 */ /* 0x000fe400080006ff */
[----:B------:R-:W-:Y:S01]  /*0750*/  USHF.L.U32 UR4, UR4, 0x1, URZ ;  /* 0x0000000104047899 */ /* 0x000fe200080006ff */
[----:B------:R-:W-:Y:S01]  /*0760*/  ELECT P0, URZ, PT ;  /* 0x0000000000ff782f */ /* 0x000fe20003800000 */
[----:B--2---:R-:W-:Y:S01]  /*0770*/  ULEA UR7, UR7, UR9, 0x18 ;  /* 0x0000000907077291 */ /* 0x004fe2000f8ec0ff */
[----:B------:R-:W1:Y:S11]  /*0780*/  FENCE.VIEW.ASYNC.S ;  /* 0x00000000000073c6 */ /* 0x000e760000000000 */
[----:B-1----:R2:W1:Y:S01]  /*0790*/  SYNCS.EXCH.64 URZ, [UR7+0x60], UR10 ;  /* 0x0000600a07ff75b2 */ /* 0x0024620008000100 */
[----:B------:R2:W1:Y:S01]  /*07a0*/  SYNCS.EXCH.64 URZ, [UR7+0x70], UR4 ;  /* 0x0000700407ff75b2 */ /* 0x0004620008000100 */
[----:B------:R2:W1:Y:S01]  /*07b0*/  SYNCS.EXCH.64 URZ, [UR7+0x68], UR10 ;  /* 0x0000680a07ff75b2 */ /* 0x0004620008000100 */
[----:B------:R2:W1:Y:S02]  /*07c0*/  SYNCS.EXCH.64 URZ, [UR7+0x78], UR4 ;  /* 0x0000780407ff75b2 */ /* 0x0004640008000100 */
[----:B--2---:R-:W-:Y:S01]  /*07d0*/  NOP ;  /* 0x0000000000007918 */ /* 0x004fe20000000000 */
.L_x_10:
[----:B------:R-:W2:Y:S01]  /*07e0*/  SHFL.IDX PT, R2, R173, RZ, 0x1f ;  /* 0x00001fffad027589 */ /* 0x000ea200000e0000 */
[----:B------:R-:W-:Y:S01]  /*07f0*/  NOP ;  /* 0x0000000000007918 */ /* 0x000fe20000000000 */
[----:B--2---:R-:W-:-:S13]  /*0800*/  ISETP.NE.AND P0, PT, R2, 0x3, PT ;  /* 0x000000030200780c */ /* 0x004fda0003f05270 */
[----:B------:R-:W-:Y:S05]  /*0810*/  @P0 BRA `(.L_x_11) ;  /* 0x0000000000300947 */ /* 0x000fea0003800000 */
[----:B-1----:R-:W1:Y:S01]  /*0820*/  S2UR UR5, SR_CgaCtaId ;  /* 0x00000000000579c3 */ /* 0x002e620000008800 */
        /* <DEDUP_REMOVED lines=8> */
[----:B-1----:R2:W1:Y:S01]  /*08b0*/  SYNCS.EXCH.64 URZ, [UR5+0x80], UR10 ;  /* 0x0000800a05ff75b2 */ /* 0x0024620008000100 */
[----:B------:R2:W1:Y:S02]  /*08c0*/  SYNCS.EXCH.64 URZ, [UR5+0x88], UR10 ;  /* 0x0000880a05ff75b2 */ /* 0x0004640008000100 */
[----:B--2---:R-:W-:Y:S01]  /*08d0*/  NOP ;  /* 0x0000000000007918 */ /* 0x004fe20000000000 */
.L_x_11:
[----:B------:R-:W2:Y:S01]  /*08e0*/  SHFL.IDX PT, R2, R173, RZ, 0x1f ;  /* 0x00001fffad027589 */ /* 0x000ea200000e0000 */
[----:B------:R-:W-:Y:S01]  /*08f0*/  NOP ;  /* 0x0000000000007918 */ /* 0x000fe20000000000 */
[----:B--2---:R-:W-:-:S13]  /*0900*/  ISETP.NE.AND P0, PT, R2, 0x4, PT ;  /* 0x000000040200780c */ /* 0x004fda0003f05270 */
[----:B------:R-:W-:Y:S05]  /*0910*/  @P0 BRA `(.L_x_12) ;  /* 0x00000000004c0947 */ /* 0x000fea0003800000 */
[----:B-1----:R-:W1:Y:S01]  /*0920*/  S2UR UR5, SR_CgaCtaId ;  /* 0x00000000000579c3 */ /* 0x002e620000008800 */
[----:B------:R-:W-:Y:S01]  /*0930*/  UMOV UR9, 0x100 ;  /* 0x0000010000097882 */ /* 0x000fe20000000000 */
[----:B------:R-:W-:Y:S01]  /*0940*/  UMOV UR7, 0x400 ;  /* 0x0000040000077882 */ /* 0x000fe20000000000 */
[----:B------:R-:W-:Y:S01]  /*0950*/  USEL UR9, UR9, 0xe0, UP2 ;  /* 0x000000e009097887 */ /* 0x000fe20009000000 */
[----:B------:R-:W-:Y:S01]  /*0960*/  UMOV UR4, 0x1 ;  /* 0x0000000100047882 */ /* 0x000fe20000000000 */
[----:B------:R-:W-:Y:S01]  /*0970*/  ELECT P0, URZ, PT ;  /* 0x0000000000ff782f */ /* 0x000fe20003800000 */
[----:B------:R-:W-:-:S04]  /*0980*/  UIADD3 UR10, UPT, UPT, -UR4, 0x100000, URZ ;  /* 0x00100000040a7890 */ /* 0x000fc8000fffe1ff */
[----:B------:R-:W-:Y:S02]  /*0990*/  USHF.L.U32 UR11, UR10, 0xb, URZ ;  /* 0x0000000b0a0b7899 */ /* 0x000fe400080006ff */
[----:B------:R-:W-:Y:S02]  /*09a0*/  USHF.L.U32 UR10, UR10, 0x1, URZ ;  /* 0x000000010a0a7899 */ /* 0x000fe400080006ff */
[----:B------:R-:W-:-:S04]  /*09b0*/  UIADD3 UR12, UPT, UPT, -UR9, 0x100000, URZ ;  /* 0x00100000090c7890 */ /* 0x000fc8000fffe1ff */
[----:B------:R-:W-:Y:S02]  /*09c0*/  USHF.L.U32 UR13, UR12, 0xb, URZ ;  /* 0x0000000b0c0d7899 */ /* 0x000fe400080006ff */
[----:B------:R-:W-:Y:S02]  /*09d0*/  USHF.L.U32 UR12, UR12, 0x1, URZ ;  /* 0x000000010c0c7899 */ /* 0x000fe400080006ff */
[----:B-1----:R-:W-:Y:S01]  /*09e0*/  ULEA UR5, UR5, UR7, 0x18 ;  /* 0x0000000705057291 */ /* 0x002fe2000f8ec0ff */
[----:B------:R-:W1:Y:S11]  /*09f0*/  FENCE.VIEW.ASYNC.S ;  /* 0x00000000000073c6 */ /* 0x000e760000000000 */
[----:B-1----:R2:W1:Y:S01]  /*0a00*/  SYNCS.EXCH.64 URZ, [UR5+0x90], UR10 ;  /* 0x0000900a05ff75b2 */ /* 0x0024620008000100 */
[----:B------:R2:W1:Y:S01]  /*0a10*/  SYNCS.EXCH.64 URZ, [UR5+0xa0], UR12 ;  /* 0x0000a00c05ff75b2 */ /* 0x0004620008000100 */
[----:B------:R2:W1:Y:S01]  /*0a20*/  SYNCS.EXCH.64 URZ, [UR5+0x98], UR10 ;  /* 0x0000980a05ff75b2 */ /* 0x0004620008000100 */
[----:B------:R2:W1:Y:S02]  /*0a30*/  SYNCS.EXCH.64 URZ, [UR5+0xa8], UR12 ;  /* 0x0000a80c05ff75b2 */ /* 0x0004640008000100 */
[----:B--2---:R-:W-:Y:S01]  /*0a40*/  NOP ;  /* 0x0000000000007918 */ /* 0x004fe20000000000 */
.L_x_12:
        /* <DEDUP_REMOVED lines=20> */
[----:B------:R2:W1:Y:S01]  /*0b90*/  SYNCS.EXCH.64 URZ, [UR7+0xd8], UR4 ;  /* 0x0000d80407ff75b2 */ /* 0x0004620008000100 */
[----:B------:R2:W1:Y:S01]  /*0ba0*/  SYNCS.EXCH.64 URZ, [UR7+0xc0], UR10 ;  /* 0x0000c00a07ff75b2 */ /* 0x0004620008000100 */
[----:B------:R2:W1:Y:S01]  /*0bb0*/  SYNCS.EXCH.64 URZ, [UR7+0xe0], UR4 ;  /* 0x0000e00407ff75b2 */ /* 0x0004620008000100 */
[----:B------:R2:W1:Y:S01]  /*0bc0*/  SYNCS.EXCH.64 URZ, [UR7+0xc8], UR10 ;  /* 0x0000c80a07ff75b2 */ /* 0x0004620008000100 */
[----:B------:R2:W1:Y:S02]  /*0bd0*/  SYNCS.EXCH.64 URZ, [UR7+0xe8], UR4 ;  /* 0x0000e80407ff75b2 */ /* 0x0004640008000100 */
[----:B--2---:R-:W-:Y:S01]  /*0be0*/  NOP ;  /* 0x0000000000007918 */ /* 0x004fe20000000000 */
.L_x_13:
        /* <DEDUP_REMOVED lines=18> */
.L_x_14:
[----:B-1----:R-:W1:Y:S01]  /*0d10*/  S2UR UR5, SR_CTAID.X ;  /* 0x00000000000579c3 */ /* 0x002e620000002500 */
[----:B------:R-:W-:-:S05]  /*0d20*/  CS2R.32 R170, SR_CgaSize ;  /* 0x0000000000aa7805 */ /* 0x000fca0000008a00 */
[----:B------:R-:W-:-:S05]  /*0d30*/  IMAD R170, R170, -0xa0, RZ ;  /* 0xffffff60aaaa7824 */ /* 0x000fca00078e02ff */
[----:B------:R-:W-:-:S14]  /*0d40*/  R2UR UR9, R170 ;  /* 0x00000000aa0972ca */ /* 0x000fdc00000e0000 */
[----:B------:R-:W2:Y:S01]  /*0d50*/  LDCU UR9, c[0x0][UR9+0x2b0] ;  /* 0x00005600090977ac */ /* 0x000ea20008000800 */
[----:B------:R-:W-:Y:S01]  /*0d60*/  NOP ;  /* 0x0000000000007918 */ /* 0x000fe20000000000 */
[----:B------:R-:W-:-:S05]  /*0d70*/  CS2R.32 R170, SR_CgaSize ;  /* 0x0000000000aa7805 */ /* 0x000fca0000008a00 */
[----:B------:R-:W-:-:S05]  /*0d80*/  IMAD R170, R170, -0xa0, RZ ;  /* 0xffffff60aaaa7824 */ /* 0x000fca00078e02ff */
[----:B------:R-:W-:-:S14]  /*0d90*/  R2UR UR7, R170 ;  /* 0x00000000aa0772ca */ /* 0x000fdc00000e0000 */
[----:B------:R-:W3:Y:S01]  /*0da0*/  LDCU UR7, c[0x0][UR7+0x2b4] ;  /* 0x00005680070777ac */ /* 0x000ee20008000800 */
[----:B------:R-:W4:Y:S08]  /*0db0*/  S2UR UR4, SR_CTAID.Y ;  /* 0x00000000000479c3 */ /* 0x000f300000002600 */
[----:B------:R-:W3:Y:S01]  /*0dc0*/  LDC R9, c[0x0][0xb24] ;  /* 0x0002c900ff097b82 */ /* 0x000ee20000000800 */
[----:B-1----:R-:W-:-:S02]  /*0dd0*/  I2FP.F32.U32 R5, UR5 ;  /* 0x0000000500057c45 */ /* 0x002fc40008201000 */
[----:B------:R-:W-:-:S05]  /*0de0*/  CS2R.32 R3, SR_CgaSize ;  /* 0x0000000000037805 */ /* 0x000fca0000008a00 */
[----:B------:R-:W-:-:S06]  /*0df0*/  IMAD R3, R3, -0xa0, RZ ;  /* 0xffffff6003037824 */ /* 0x000fcc00078e02ff */
[----:B------:R-:W1:Y:S01]  /*0e00*/  LDC R3, c[0x0][R3+0x2a0] ;  /* 0x0000a80003037b82 */ /* 0x000e620000000800 */
[----:B------:R-:W-:Y:S01]  /*0e10*/  MOV R21, UR5 ;  /* 0x0000000500157c02 */ /* 0x000fe20008000f00 */
[----:B--2---:R-:W-:Y:S01]  /*0e20*/  FMUL R5, R5, UR9 ;  /* 0x0000000905057c20 */ /* 0x004fe20008400000 */
[----:B----4-:R-:W-:Y:S02]  /*0e30*/  I2FP.F32.U32 R4, UR4 ;  /* 0x0000000400047c45 */ /* 0x010fe40008201000 */
[----:B------:R-:W-:-:S05]  /*0e40*/  CS2R.32 R2, SR_CgaSize ;  /* 0x0000000000027805 */ /* 0x000fca0000008a00 */
[----:B------:R-:W-:-:S06]  /*0e50*/  IMAD R2, R2, -0xa0, RZ ;  /* 0xffffff6002027824 */ /* 0x000fcc00078e02ff */
[----:B------:R-:W2:Y:S01]  /*0e60*/  LDC R2, c[0x0][R2+0x2a4] ;  /* 0x0000a90002027b82 */ /* 0x000ea20000000800 */
[----:B------:R-:W4:Y:S01]  /*0e70*/  F2I.U32.TRUNC.NTZ R170, R5 ;  /* 0x0000000500aa7305 */ /* 0x000f22000020f000 */
[----:B------:R-:W-:Y:S01]  /*0e80*/  MOV R20, UR4 ;  /* 0x0000000400147c02 */ /* 0x000fe20008000f00 */
[----:B---3--:R-:W-:-:S05]  /*0e90*/  FMUL R4, R4, UR7 ;  /* 0x0000000704047c20 */ /* 0x008fca0008400000 */
[----:B------:R-:W-:Y:S01]  /*0ea0*/  BAR.SYNC.DEFER_BLOCKING 0x0 ;  /* 0x0000000000007b1d */ /* 0x000fe20000010000 */
[----:B------:R-:W-:-:S05]  /*0eb0*/  ISETP.GE.AND P0, PT, R9, 0x1, PT ;  /* 0x000000010900780c */ /* 0x000fca0003f06270 */
[----:B------:R-:W3:Y:S02]  /*0ec0*/  F2I.U32.TRUNC.NTZ R147, R4 ;  /* 0x0000000400937305 */ /* 0x000ee4000020f000 */
[----:B------:R-:W2:Y:S01]  /*0ed0*/  S2UR UR36, SR_CTAID.Z ;  /* 0x00000000002479c3 */ /* 0x000ea20000002700 */
[----:B----4-:R-:W-:-:S05]  /*0ee0*/  IADD3 R170, PT, PT, -R170, RZ, RZ ;  /* 0x000000ffaaaa7210 */ /* 0x010fca0007ffe1ff */
[----:B-1----:R-:W-:Y:S01]  /*0ef0*/  IMAD R170, R3, R170, UR5 ;  /* 0x0000000503aa7e24 */ /* 0x002fe2000f8e02aa */
[----:B---3--:R-:W-:-:S05]  /*0f00*/  IADD3 R147, PT, PT, -R147, RZ, RZ ;  /* 0x000000ff93937210 */ /* 0x008fca0007ffe1ff */
[----:B--2---:R-:W-:Y:S01]  /*0f10*/  IMAD R147, R2, R147, UR4 ;  /* 0x0000000402937e24 */ /* 0x004fe2000f8e0293 */
[----:B------:R-:W-:Y:S06]  /*0f20*/  @!P0 BRA `(.L_x_15) ;  /* 0x0000000000b88947 */ /* 0x000fec0003800000 */
[----:B------:R-:W1:Y:S01]  /*0f30*/  LDC.64 R4, c[0x0][0xb18] ;  /* 0x0002c600ff047b82 */ /* 0x000e620000000a00 */
[----:B------:R-:W-:-:S07]  /*0f40*/  ISETP.NE.AND P0, PT, R9, 0x1, PT ;  /* 0x000000010900780c */ /* 0x000fce0003f05270 */
[----:B------:R-:W2:Y:S08]  /*0f50*/  LDC R10, c[0x0][0xb0c] ;  /* 0x0002c300ff0a7b82 */ /* 0x000eb00000000800 */
[----:B------:R-:W3:Y:S08]  /*0f60*/  LDC R11, c[0x0][0x370] ;  /* 0x0000dc00ff0b7b82 */ /* 0x000ef00000000800 */
[----:B------:R-:W4:Y:S01]  /*0f70*/  LDC R12, c[0x0][0x374] ;  /* 0x0000dd00ff0c7b82 */ /* 0x000f220000000800 */
[----:B-1----:R-:W-:-:S07]  /*0f80*/  ISETP.NE.AND P1, PT, R4, 0x1, PT ;  /* 0x000000010400780c */ /* 0x002fce0003f25270 */
[----:B------:R-:W3:Y:S01]  /*0f90*/  LDC.64 R6, c[0x0][0xb10] ;  /* 0x0002c400ff067b82 */ /* 0x000ee20000000a00 */
[----:B--2---:R-:W-:-:S07]  /*0fa0*/  ISETP.NE.AND P2, PT, R10, 0x1, PT ;  /* 0x000000010a00780c */ /* 0x004fce0003f45270 */
[----:B------:R-:W1:Y:S08]  /*0fb0*/  LDC R8, c[0x0][0xb20] ;  /* 0x0002c800ff087b82 */ /* 0x000e700000000800 */
[----:B------:R-:W2:Y:S01]  /*0fc0*/  LDC.64 R2, c[0x0][0xb28] ;  /* 0x0002ca00ff027b82 */ /* 0x000ea20000000a00 */
[----:B----4-:R-:W-:-:S04]  /*0fd0*/  IMAD.HI.U32 R13, R12, R5, RZ ;  /* 0x000000050c0d7227 */ /* 0x010fc800078e00ff */
[----:B------:R-:W-:-:S04]  /*0fe0*/  IMAD.HI.U32 R5, R20, R5, RZ ;  /* 0x0000000514057227 */ /* 0x000fc800078e00ff */
[----:B---3--:R-:W-:-:S04]  /*0ff0*/  IMAD.HI.U32 R14, R11, R6, RZ ;  /* 0x000000060b0e7227 */ /* 0x008fc800078e00ff */
[C---:B------:R-:W-:Y:S01]  /*1000*/  IMAD.HI.U32 R16, R21.reuse, R6, RZ ;  /* 0x0000000615107227 */ /* 0x040fe200078e00ff */
[-C--:B------:R-:W-:Y:S02]  /*1010*/  @P2 SHF.R.U32.HI R11, RZ, R7.reuse, R14 ;  /* 0x00000007ff0b2219 */ /* 0x080fe4000001160e */
[-C--:B-1----:R-:W-:Y:S02]  /*1020*/  @P1 SHF.R.U32.HI R12, RZ, R8.reuse, R13 ;  /* 0x00000008ff0c1219 */ /* 0x082fe4000001160d */
[----:B------:R-:W-:Y:S02]  /*1030*/  SHF.R.U32.HI R5, RZ, R8, R5 ;  /* 0x00000008ff057219 */ /* 0x000fe40000011605 */
[----:B------:R-:W-:Y:S02]  /*1040*/  SHF.R.U32.HI R16, RZ, R7, R16 ;  /* 0x00000007ff107219 */ /* 0x000fe40000011610 */
[----:B------:R-:W-:Y:S01]  /*1050*/  SEL R5, R20, R5, !P1 ;  /* 0x0000000514057207 */ /* 0x000fe20004800000 */
[----:B--2---:R-:W-:Y:S01]  /*1060*/  IMAD.HI.U32 R14, R12, R2, RZ ;  /* 0x000000020c0e7227 */ /* 0x004fe200078e00ff */
[----:B------:R-:W-:-:S02]  /*1070*/  SEL R7, R21, R16, !P2 ;  /* 0x0000001015077207 */ /* 0x000fc40005000000 */
[----:B------:R-:W-:Y:S01]  /*1080*/  IADD3 R13, PT, PT, -R5, RZ, RZ ;  /* 0x000000ff050d7210 */ /* 0x000fe20007ffe1ff */
[----:B------:R-:W-:Y:S01]  /*1090*/  IMAD.HI.U32 R6, R11, R2, RZ ;  /* 0x000000020b067227 */ /* 0x000fe200078e00ff */
[----:B------:R-:W-:-:S03]  /*10a0*/  @P0 SHF.R.U32.HI R12, RZ, R3, R14 ;  /* 0x00000003ff0c0219 */ /* 0x000fc6000001160e */
[----:B------:R-:W-:Y:S01]  /*10b0*/  IMAD R13, R4, R13, R20 ;  /* 0x0000000d040d7224 */ /* 0x000fe200078e0214 */
[----:B------:R-:W-:Y:S01]  /*10c0*/  @P0 SHF.R.U32.HI R11, RZ, R3, R6 ;  /* 0x00000003ff0b0219 */ /* 0x000fe20000011606 */
[----:B------:R-:W-:-:S04]  /*10d0*/  IMAD R12, R12, R9, RZ ;  /* 0x000000090c0c7224 */ /* 0x000fc800078e02ff */
[----:B------:R-:W-:Y:S01]  /*10e0*/  IMAD R6, R11, R9, RZ ;  /* 0x000000090b067224 */ /* 0x000fe200078e02ff */
[----:B------:R-:W-:-:S04]  /*10f0*/  ISETP.GE.AND P1, PT, R5, R12, PT ;  /* 0x0000000c0500720c */ /* 0x000fc80003f26270 */
[----:B------:R-:W-:Y:S01]  /*1100*/  ISETP.GE.OR P1, PT, R7, R6, P1 ;  /* 0x000000060700720c */ /* 0x000fe20000f26670 */
[----:B------:R-:W-:-:S05]  /*1110*/  IMAD.HI.U32 R6, R5, R2, RZ ;  /* 0x0000000205067227 */ /* 0x000fca00078e00ff */
[----:B------:R-:W-:-:S04]  /*1120*/  SHF.R.U32.HI R6, RZ, R3, R6 ;  /* 0x00000003ff067219 */ /* 0x000fc80000011606 */
[----:B------:R-:W-:-:S03]  /*1130*/  SEL R6, R5, R6, !P0 ;  /* 0x0000000605067207 */ /* 0x000fc60004000000 */
[----:B------:R-:W-:Y:S01]  /*1140*/  @!P1 IMAD.HI.U32 R8, R7, R2, RZ ;  /* 0x0000000207089227 */ /* 0x000fe200078e00ff */
[----:B------:R-:W-:-:S04]  /*1150*/  IADD3 R2, PT, PT, -R6, RZ, RZ ;  /* 0x000000ff06027210 */ /* 0x000fc80007ffe1ff */
[----:B------:R-:W-:Y:S01]  /*1160*/  @!P1 SHF.R.U32.HI R8, RZ, R3, R8 ;  /* 0x00000003ff089219 */ /* 0x000fe20000011608 */
[----:B------:R-:W-:-:S03]  /*1170*/  IMAD R2, R9, R2, R5 ;  /* 0x0000000209027224 */ /* 0x000fc600078e0205 */
[----:B------:R-:W-:-:S05]  /*1180*/  @!P1 SEL R3, R7, R8, !P0 ;  /* 0x0000000807039207 */ /* 0x000fca0004000000 */
[--C-:B------:R-:W-:Y:S02]  /*1190*/  @!P1 IMAD.IADD R6, R6, 0x1, -R3.reuse ;  /* 0x0000000106069824 */ /* 0x100fe400078e0a03 */
[----:B------:R-:W-:Y:S01]  /*11a0*/  @!P1 IMAD R3, R2, R11, R3 ;  /* 0x0000000b02039224 */ /* 0x000fe200078e0203 */
[----:B------:R-:W-:Y:S01]  /*11b0*/  IADD3 R2, PT, PT, -R7, RZ, RZ ;  /* 0x000000ff07027210 */ /* 0x000fe20007ffe1ff */
[----:B------:R-:W-:Y:S02]  /*11c0*/  @!P1 IMAD R5, R6, R9, R7 ;  /* 0x0000000906059224 */ /* 0x000fe400078e0207 */
[----:B------:R-:W-:Y:S02]  /*11d0*/  @!P1 IMAD.MOV.U32 R7, RZ, RZ, R3 ;  /* 0x000000ffff079224 */ /* 0x000fe400078e0003 */
[----:B------:R-:W-:Y:S02]  /*11e0*/  IMAD R2, R10, R2, R21 ;  /* 0x000000020a027224 */ /* 0x000fe400078e0215 */
[----:B------:R-:W-:-:S02]  /*11f0*/  IMAD R20, R5, R4, R13 ;  /* 0x0000000405147224 */ /* 0x000fc400078e020d */
[----:B------:R-:W-:Y:S02]  /*1200*/  IMAD R21, R7, R10, R2 ;  /* 0x0000000a07157224 */ /* 0x000fe400078e0202 */
.L_x_15:
[----:B------:R-:W1:Y:S01]  /*1210*/  LDCU UR4, c[0x0][0xb30] ;  /* 0x00016600ff0477ac */ /* 0x000e620008000800 */
[----:B------:R-:W2:Y:S08]  /*1220*/  S2UR UR37, SR_CgaCtaId ;  /* 0x00000000002579c3 */ /* 0x000eb00000008800 */
[----:B------:R-:W3:Y:S01]  /*1230*/  LDC R72, c[0x0][0xb24] ;  /* 0x0002c900ff487b82 */ /* 0x000ee20000000800 */
[----:B-1----:R-:W-:-:S09]  /*1240*/  UISETP.NE.AND UP1, UPT, UR4, 0x1, UPT ;  /* 0x000000010400788c */ /* 0x002fd2000bf25270 */
[----:B--2---:R-:W-:Y:S05]  /*1250*/  BRA.U UP1, `(.L_x_16) ;  /* 0x0000000101407547 */ /* 0x004fea000b800000 */
[----:B------:R-:W1:Y:S08]  /*1260*/  LDC.64 R4, c[0x0][0xb10] ;  /* 0x0002c400ff047b82 */ /* 0x000e700000000a00 */
[----:B------:R-:W2:Y:S08]  /*1270*/  LDC.64 R2, c[0x0][0xb18] ;  /* 0x0002c600ff027b82 */ /* 0x000eb00000000a00 */
[----:B------:R-:W4:Y:S08]  /*1280*/  LDC R6, c[0x0][0xb20] ;  /* 0x0002c800ff067b82 */ /* 0x000f300000000800 */
[----:B------:R-:W3:Y:S01]  /*1290*/  LDC R8, c[0x0][0xb0c] ;  /* 0x0002c300ff087b82 */ /* 0x000ee20000000800 */
[----:B-1----:R-:W-:-:S05]  /*12a0*/  IMAD.HI.U32 R4, R21, R4, RZ ;  /* 0x0000000415047227 */ /* 0x002fca00078e00ff */
[----:B------:R-:W-:Y:S01]  /*12b0*/  SHF.R.U32.HI R4, RZ, R5, R4 ;  /* 0x00000005ff047219 */ /* 0x000fe20000011604 */
[----:B--2---:R-:W-:Y:S01]  /*12c0*/  IMAD.HI.U32 R3, R20, R3, RZ ;  /* 0x0000000314037227 */ /* 0x004fe200078e00ff */
[----:B------:R-:W-:-:S04]  /*12d0*/  ISETP.NE.AND P0, PT, R2, 0x1, PT ;  /* 0x000000010200780c */ /* 0x000fc80003f05270 */
[----:B----4-:R-:W-:-:S04]  /*12e0*/  SHF.R.U32.HI R3, RZ, R6, R3 ;  /* 0x00000006ff037219 */ /* 0x010fc80000011603 */
[----:B------:R-:W-:Y:S02]  /*12f0*/  SEL R3, R20, R3, !P0 ;  /* 0x0000000314037207 */ /* 0x000fe40004000000 */
[----:B---3--:R-:W-:-:S04]  /*1300*/  ISETP.NE.AND P1, PT, R8, 0x1, PT ;  /* 0x000000010800780c */ /* 0x008fc80003f25270 */
[----:B------:R-:W-:-:S05]  /*1310*/  SEL R4, R21, R4, !P1 ;  /* 0x0000000415047207 */ /* 0x000fca0004800000 */
[----:B------:R-:W-:Y:S02]  /*1320*/  IMAD.IADD R5, R3, 0x1, -R4 ;  /* 0x0000000103057824 */ /* 0x000fe400078e0a04 */
[----:B------:R-:W-:Y:S02]  /*1330*/  IMAD.IADD R3, R4, 0x1, -R3 ;  /* 0x0000000104037824 */ /* 0x000fe400078e0a03 */
[----:B------:R-:W-:Y:S02]  /*1340*/  IMAD R21, R5, R8, R21 ;  /* 0x0000000805157224 */ /* 0x000fe400078e0215 */
[----:B------:R-:W-:-:S07]  /*1350*/  IMAD R20, R3, R2, R20 ;  /* 0x0000000203147224 */ /* 0x000fce00078e0214 */
.L_x_16:
[----:B------:R-:W-:Y:S01]  /*1360*/  BAR.SYNC.DEFER_BLOCKING 0x0 ;  /* 0x0000000000007b1d */ /* 0x000fe20000010000 */
[----:B------:R-:W-:Y:S01]  /*1370*/  UISETP.NE.AND UP1, UPT, UR8, 0x2, UPT ;  /* 0x000000020800788c */ /* 0x000fe2000bf25270 */
[----:B------:R-:W-:Y:S02]  /*1380*/  ISETP.NE.OR P5, PT, R0, 0x2, !P5 ;  /* 0x000000020000780c */ /* 0x000fe40006fa5670 */
[----:B------:R-:W-:-:S06]  /*1390*/  LOP3.LUT R2, R189, 0x1f, RZ, 0xc0, !PT ;  /* 0x0000001fbd027812 */ /* 0x000fcc00078ec0ff */
[----:B------:R-:W-:Y:S05]  /*13a0*/  BRA.U UP1, `(.L_x_17) ;  /* 0x00000011019c7547 */ /* 0x000fea000b800000 */
[----:B------:R-:W1:Y:S01]  /*13b0*/  LDCU UR13, c[0x0][0x38c] ;  /* 0x00007180ff0d77ac */ /* 0x000e620008000800 */
[----:B------:R-:W2:Y:S01]  /*13c0*/  LDC R9, c[0x0][0x370] ;  /* 0x0000dc00ff097b82 */ /* 0x000ea20000000800 */
[----:B------:R-:W-:Y:S01]  /*13d0*/  PLOP3.LUT P1, PT, PT, PT, UP2, 0x80, 0x8 ;  /* 0x000000000008781c */ /* 0x000fe20003f2f028 */
[----:B------:R-:W-:Y:S01]  /*13e0*/  IMAD.MOV.U32 R15, RZ, RZ, 0x1 ;  /* 0x00000001ff0f7424 */ /* 0x000fe200078e00ff */
[----:B------:R-:W-:Y:S01]  /*13f0*/  ISETP.EQ.OR P4, PT, R2, RZ, P5 ;  /* 0x000000ff0200720c */ /* 0x000fe20002f82670 */
[----:B------:R-:W-:Y:S01]  /*1400*/  IMAD.MOV.U32 R14, RZ, RZ, RZ ;  /* 0x000000ffff0e7224 */ /* 0x000fe200078e00ff */
[----:B------:R-:W-:Y:S02]  /*1410*/  PLOP3.LUT P1, PT, P1, PT, PT, 0x8, 0x80 ;  /* 0x000000000080781c */ /* 0x000fe40000f2e170 */
[----:B------:R-:W-:Y:S01]  /*1420*/  CS2R R12, SRZ ;  /* 0x00000000000c7805 */ /* 0x000fe2000001ff00 */
[----:B------:R-:W-:Y:S01]  /*1430*/  IMAD.MOV.U32 R10, RZ, RZ, 0x1 ;  /* 0x00000001ff0a7424 */ /* 0x000fe200078e00ff */
[----:B------:R-:W4:Y:S01]  /*1440*/  LDC R0, c[0x0][0x374] ;  /* 0x0000dd00ff007b82 */ /* 0x000f220000000800 */
[----:B------:R-:W2:Y:S01]  /*1450*/  LDCU.64 UR22, c[0x0][0x348] ;  /* 0x00006900ff1677ac */ /* 0x000ea20008000a00 */
[----:B------:R-:W-:Y:S01]  /*1460*/  UMOV UR6, URZ ;  /* 0x000000ff00067c82 */ /* 0x000fe20008000000 */
[----:B-1----:R-:W-:-:S04]  /*1470*/  UIADD3 UR5, UPT, UPT, UR13, 0x7f, URZ ;  /* 0x0000007f0d057890 */ /* 0x002fc8000fffe0ff */
[----:B------:R-:W-:-:S04]  /*1480*/  USHF.R.S32.HI UR4, URZ, 0x1f, UR5 ;  /* 0x0000001fff047899 */ /* 0x000fc80008011405 */
[----:B------:R-:W-:-:S04]  /*1490*/  ULEA.HI UR4, UR4, UR5, URZ, 0x7 ;  /* 0x0000000504047291 */ /* 0x000fc8000f8f38ff */
[----:B------:R-:W-:Y:S02]  /*14a0*/  USHF.R.S32.HI UR15, URZ, 0x7, UR4 ;  /* 0x00000007ff0f7899 */ /* 0x000fe40008011404 */
[----:B------:R-:W-:Y:S02]  /*14b0*/  UIADD3 UR4, UPT, UPT, UR13, -0x1, URZ ;  /* 0xffffffff0d047890 */ /* 0x000fe4000fffe0ff */
[----:B------:R-:W-:Y:S02]  /*14c0*/  UISETP.LT.U32.AND UP0, UPT, UR15, 0x6, UPT ;  /* 0x000000060f00788c */ /* 0x000fe4000bf01070 */
[----:B------:R-:W-:Y:S02]  /*14d0*/  UISETP.GE.U32.AND UP1, UPT, UR4, -0xff, UPT ;  /* 0xffffff010400788c */ /* 0x000fe4000bf26070 */
[----:B------:R-:W-:Y:S02]  /*14e0*/  USEL UR14, UR15, 0x6, UP0 ;  /* 0x000000060f0e7887 */ /* 0x000fe40008000000 */
[----:B------:R-:W-:-:S02]  /*14f0*/  UIADD3 UR13, UPT, UPT, UR13, 0xfe, URZ ;  /* 0x000000fe0d0d7890 */ /* 0x000fc4000fffe0ff */
[----:B------:R-:W-:Y:S02]  /*1500*/  UIADD3 UR5, UPT, UPT, UR14, -0x1, URZ ;  /* 0xffffffff0e057890 */ /* 0x000fe4000fffe0ff */
[----:B------:R-:W-:-:S03]  /*1510*/  UIADD3 UR7, UPT, UPT, UR15, -UR14, URZ ;  /* 0x8000000e0f077290 */ /* 0x000fc6000fffe0ff */
[----:B------:R-:W-:-:S04]  /*1520*/  @UP1 UIADD3 UR5, UPT, UPT, UR14, URZ, URZ ;  /* 0x000000ff0e051290 */ /* 0x000fc8000fffe0ff */
[----:B--2---:R-:W-:-:S12]  /*1530*/  UIADD3 UR5, UPT, UPT, UR5, 0x1, URZ ;  /* 0x0000000105057890 */ /* 0x004fd8000fffe0ff */
.L_x_35:
[----:B------:R-:W-:Y:S01]  /*1540*/  UISETP.NE.AND UP0, UPT, UR37, URZ, UPT ;  /* 0x000000ff2500728c */ /* 0x000fe2000bf05270 */
[----:B------:R-:W1:Y:S08]  /*1550*/  S2UR UR37, SR_CgaCtaId ;  /* 0x00000000002579c3 */ /* 0x000e700000008800 */
[----:B------:R-:W-:Y:S05]  /*1560*/  BRA.U UP0, `(.L_x_18) ;  /* 0x0000000100347547 */ /* 0x000fea000b800000 */
[----:B------:R-:W2:Y:S01]  /*1570*/  S2R R2, SR_CgaCtaId ;  /* 0x0000000000027919 */ /* 0x000ea20000008800 */
[----:B------:R-:W-:-:S04]  /*1580*/  MOV R3, 0x400 ;  /* 0x0000040000037802 */ /* 0x000fc80000000f00 */
[----:B--2---:R-:W-:Y:S02]  /*1590*/  LEA R3, R2, R3, 0x18 ;  /* 0x0000000302037211 */ /* 0x004fe400078ec0ff */
[----:B------:R-:W-:-:S03]  /*15a0*/  SHF.L.U32 R2, R10, 0x1f, RZ ;  /* 0x0000001f0a027819 */ /* 0x000fc600000006ff */
[----:B------:R-:W-:-:S04]  /*15b0*/  IMAD R3, R12, 0x8, R3 ;  /* 0x000000080c037824 */ /* 0x000fc800078e0203 */
[----:B------:R-:W2:Y:S02]  /*15c0*/  SYNCS.PHASECHK.TRANS64.TRYWAIT P0, [R3+URZ+0x100], R2 ;  /* 0x00010002030075a7 */ /* 0x000ea400080011ff */
[----:B--2---:R-:W-:Y:S05]  /*15d0*/  @!P0 BRA `(.L_x_19) ;  /* 0x0000006c00588947 */ /* 0x004fea0003800000 */
.L_x_108:
[----:B------:R-:W-:Y:S01]  /*15e0*/  VIADD R12, R12, 0x1 ;  /* 0x000000010c0c7836 */ /* 0x000fe20000000000 */
[----:B------:R2:W-:Y:S04]  /*15f0*/  SYNCS.ARRIVE.TRANS64.A1T0 RZ, [R3+URZ+0xf0], RZ ;  /* 0x0000f0ff03ff79a7 */ /* 0x0005e800081000ff */
[----:B------:R-:W-:-:S04]  /*1600*/  ISETP.NE.AND P0, PT, R12, 0x2, PT ;  /* 0x000000020c00780c */ /* 0x000fc80003f05270 */
[----:B------:R-:W-:Y:S02]  /*1610*/  SEL R12, R12, RZ, P0 ;  /* 0x000000ff0c0c7207 */ /* 0x000fe40000000000 */
[----:B--2---:R-:W-:-:S04]  /*1620*/  SEL R3, RZ, 0x1, P0 ;  /* 0x00000001ff037807 */ /* 0x004fc80000000000 */
[----:B------:R-:W-:-:S07]  /*1630*/  LOP3.LUT R10, R10, R3, RZ, 0x3c, !PT ;  /* 0x000000030a0a7212 */ /* 0x000fce00078e3cff */
.L_x_18:
[----:B------:R-:W-:Y:S01]  /*1640*/  UMOV UR4, 0x400 ;  /* 0x0000040000047882 */ /* 0x000fe20000000000 */
[----:B------:R-:W-:Y:S01]  /*1650*/  SHF.L.U32 R2, R15, 0x1f, RZ ;  /* 0x0000001f0f027819 */ /* 0x000fe200000006ff */
[----:B-1----:R-:W-:Y:S01]  /*1660*/  ULEA UR4, UR37, UR4, 0x18 ;  /* 0x0000000425047291 */ /* 0x002fe2000f8ec0ff */
[----:B------:R-:W-:Y:S01]  /*1670*/  R2UR UR35, R21 ;  /* 0x00000000152372ca */ /* 0x000fe200000e0000 */
[----:B------:R-:W-:Y:S01]  /*1680*/  UISETP.GE.U32.AND UP0, UPT, UR13, 0xff, UPT ;  /* 0x000000ff0d00788c */ /* 0x000fe2000bf06070 */
[----:B------:R-:W-:Y:S01]  /*1690*/  R2UR UR10, R20 ;  /* 0x00000000140a72ca */ /* 0x000fe200000e0000 */
[----:B------:R-:W-:Y:S01]  /*16a0*/  ULEA UR8, UR6, UR4, 0x3 ;  /* 0x0000000406087291 */ /* 0x000fe2000f8e18ff */
[----:B------:R-:W-:-:S08]  /*16b0*/  UMOV UR24, URZ ;  /* 0x000000ff00187c82 */ /* 0x000fd00008000000 */
[----:B------:R1:W2:Y:S01]  /*16c0*/  SYNCS.PHASECHK.TRANS64.TRYWAIT P0, [UR8+0x30], R2 ;  /* 0x00003002ff0075a7 */ /* 0x0002a20008001108 */
[----:B------:R-:W-:Y:S02]  /*16d0*/  USHF.L.U32 UR35, UR35, 0x7, URZ ;  /* 0x0000000723237899 */ /* 0x000fe400080006ff */
[----:B------:R-:W-:Y:S01]  /*16e0*/  USHF.L.U32 UR10, UR10, 0x7, URZ ;  /* 0x000000070a0a7899 */ /* 0x000fe200080006ff */
[----:B------:R-:W-:Y:S11]  /*16f0*/  BRA.U !UP0, `(.L_x_20) ;  /* 0x0000000108a47547 */ /* 0x000ff6000b800000 */
[----:B------:R-:W-:Y:S01]  /*1700*/  UMOV UR16, URZ ;  /* 0x000000ff00107c82 */ /* 0x000fe20008000000 */
[----:B------:R-:W-:-:S05]  /*1710*/  UMOV UR17, UR6 ;  /* 0x0000000600117c82 */ /* 0x000fca0008000000 */
.L_x_25:
[----:B-1----:R-:W-:Y:S01]  /*1720*/  ULEA UR33, UR17, UR4, 0x3 ;  /* 0x0000000411217291 */ /* 0x002fe2000f8e18ff */
[----:B--2---:R-:W-:Y:S01]  /*1730*/  @!P5 MOV R3, 0x8000 ;  /* 0x000080000003d802 */ /* 0x004fe20000000f00 */
[----:B--2---:R-:W-:Y:S10]  /*1740*/  @P0 BRA `(.L_x_21) ;  /* 0x00000000000c0947 */ /* 0x004ff40003800000 */
[----:B------:R-:W-:-:S04]  /*1750*/  SHF.L.U32 R5, R15, 0x1f, RZ ;  /* 0x0000001f0f057819 */ /* 0x000fc800000006ff */
[----:B------:R-:W2:Y:S02]  /*1760*/  SYNCS.PHASECHK.TRANS64.TRYWAIT P0, [UR33+0x30], R5 ;  /* 0x00003005ff0075a7 */ /* 0x000ea40008001121 */
[----:B--2---:R-:W-:Y:S05]  /*1770*/  @!P0 BRA `(.L_x_22) ;  /* 0x0000006c00048947 */ /* 0x004fea0003800000 */
.L_x_21:
[----:B------:R2:W-:Y:S01]  /*1780*/  @!P5 SYNCS.ARRIVE.TRANS64 RZ, [UR33], R3 ;  /* 0x00000003ffffd9a7 */ /* 0x0005e20008000021 */
[----:B------:R-:W-:Y:S04]  /*1790*/  BSSY.RECONVERGENT B0, `(.L_x_23) ;  /* 0x0000003000007945 */ /* 0x000fe80003800200 */
[----:B------:R-:W-:Y:S05]  /*17a0*/  @P4 BRA `(.L_x_24) ;  /* 0x0000000000044947 */ /* 0x000fea0003800000 */
[----:B------:R-:W-:Y:S05]  /*17b0*/  BPT.TRAP 0x1 ;  /* 0x000000040000795c */ /* 0x000fea0000300000 */
.L_x_24:
[----:B------:R-:W-:Y:S05]  /*17c0*/  BSYNC.RECONVERGENT B0 ;  /* 0x0000000000007941 */ /* 0x000fea0003800200 */
.L_x_23:
[----:B------:R-:W-:Y:S02]  /*17d0*/  UIADD3 UR6, UPT, UPT, UR17, 0x1, URZ ;  /* 0x0000000111067890 */ /* 0x000fe4000fffe0ff */
[----:B------:R-:W-:Y:S02]  /*17e0*/  UIADD3 UR26, UP1, UPT, UR22, 0x80, URZ ;  /* 0x00000080161a7890 */ /* 0x000fe4000ff3e0ff */
[----:B------:R-:W-:Y:S02]  /*17f0*/  UISETP.NE.AND UP0, UPT, UR6, 0x6, UPT ;  /* 0x000000060600788c */ /* 0x000fe4000bf05270 */
[----:B------:R-:W-:Y:S02]  /*1800*/  USHF.L.U32 UR34, UR16, 0x7, URZ ;  /* 0x0000000710227899 */ /* 0x000fe400080006ff */
[----:B------:R-:W-:Y:S02]  /*1810*/  USEL UR9, URZ, 0x1, UP0 ;  /* 0x00000001ff097887 */ /* 0x000fe40008000000 */
[----:B------:R-:W-:-:S02]  /*1820*/  USEL UR6, UR6, URZ, UP0 ;  /* 0x000000ff06067287 */ /* 0x000fc40008000000 */
[----:B------:R-:W-:Y:S02]  /*1830*/  UIADD3 UR20, UP0, UPT, UR22, 0x180, URZ ;  /* 0x0000018016147890 */ /* 0x000fe4000ff1e0ff */
[----:B------:R-:W-:Y:S01]  /*1840*/  ULEA UR8, UR6, UR4, 0x3 ;  /* 0x0000000406087291 */ /* 0x000fe2000f8e18ff */
[----:B------:R-:W-:Y:S01]  /*1850*/  LOP3.LUT R15, R15, UR9, RZ, 0x3c, !PT ;  /* 0x000000090f0f7c12 */ /* 0x000fe2000f8e3cff */
[----:B------:R-:W-:Y:S02]  /*1860*/  UIADD3.X UR27, UPT, UPT, URZ, UR23, URZ, UP1, !UPT ;  /* 0x00000017ff1b7290 */ /* 0x000fe40008ffe4ff */
[----:B------:R-:W-:Y:S01]  /*1870*/  UIADD3.X UR21, UPT, UPT, URZ, UR23, URZ, UP0, !UPT ;  /* 0x00000017ff157290 */ /* 0x000fe200087fe4ff */
[----:B-1----:R-:W-:Y:S01]  /*1880*/  SHF.L.U32 R2, R15, 0x1f, RZ ;  /* 0x0000001f0f027819 */ /* 0x002fe200000006ff */
[----:B------:R-:W-:Y:S01]  /*1890*/  UMOV UR18, 0x0 ;  /* 0x0000000000127882 */ /* 0x000fe20000000000 */
[----:B------:R-:W-:Y:S01]  /*18a0*/  UMOV UR19, 0x10000000 ;  /* 0x1000000000137882 */ /* 0x000fe20000000000 */
[----:B------:R-:W-:Y:S01]  /*18b0*/  UMOV UR12, UR36 ;  /* 0x00000024000c7c82 */ /* 0x000fe20008000000 */
[----:B------:R1:W1:Y:S01]  /*18c0*/  SYNCS.PHASECHK.TRANS64.TRYWAIT P0, [UR8+0x30], R2 ;  /* 0x00003002ff0075a7 */ /* 0x0002620008001108 */
[----:B------:R-:W-:Y:S01]  /*18d0*/  ULEA UR8, UR17, UR4, 0xe ;  /* 0x0000000411087291 */ /* 0x000fe2000f8e70ff */
[----:B------:R-:W-:Y:S01]  /*18e0*/  UMOV UR9, UR33 ;  /* 0x0000002100097c82 */ /* 0x000fe20008000000 */
[----:B------:R-:W-:-:S02]  /*18f0*/  UMOV UR11, UR34 ;  /* 0x00000022000b7c82 */ /* 0x000fc40008000000 */
[----:B------:R-:W-:Y:S02]  /*1900*/  UIADD3 UR32, UPT, UPT, UR8, 0x8400, URZ ;  /* 0x0000840008207890 */ /* 0x000fe4000fffe0ff */
[----:B------:R-:W-:Y:S02]  /*1910*/  UIADD3 UR8, UPT, UPT, UR8, 0x20400, URZ ;  /* 0x0002040008087890 */ /* 0x000fe4000fffe0ff */
[----:B------:R-:W-:Y:S01]  /*1920*/  UIADD3 UR16, UPT, UPT, UR16, 0x1, URZ ;  /* 0x0000000110107890 */ /* 0x000fe2000fffe0ff */
[----:B------:R-:W-:Y:S01]  /*1930*/  UMOV UR24, UR5 ;  /* 0x0000000500187c82 */ /* 0x000fe20008000000 */
[----:B------:R-:W-:Y:S02]  /*1940*/  UMOV UR17, UR6 ;  /* 0x0000000600117c82 */ /* 0x000fe40008000000 */
[----:B------:R-:W-:Y:S01]  /*1950*/  UISETP.NE.AND UP0, UPT, UR16, UR5, UPT ;  /* 0x000000051000728c */ /* 0x000fe2000bf05270 */
[----:B------:R1:W-:Y:S02]  /*1960*/  UTMALDG.3D [UR32], [UR26], desc[UR18] ;  /* 0x000012201a0075b4 */ /* 0x0003e40008011000 */
[----:B------:R1:W-:Y:S06]  /*1970*/  UTMALDG.3D [UR8], [UR20], desc[UR18] ;  /* 0x00001208140075b4 */ /* 0x0003ec0008011000 */
[----:B------:R-:W-:Y:S05]  /*1980*/  BRA.U UP0, `(.L_x_25) ;  /* 0xfffffffd00647547 */ /* 0x000fea000b83ffff */
.L_x_20:
[----:B-1----:R-:W-:Y:S01]  /*1990*/  ULEA UR8, UR6, UR4, 0x3 ;  /* 0x0000000406087291 */ /* 0x002fe2000f8e18ff */
[----:B------:R-:W-:Y:S01]  /*19a0*/  SHF.L.U32 R2, R15, 0x1f, RZ ;  /* 0x0000001f0f027819 */ /* 0x000fe200000006ff */
[----:B------:R-:W-:Y:S01]  /*19b0*/  @!P1 SYNCS.ARRIVE.TRANS64.A1T0 RZ, [UR4+0x88], RZ ;  /* 0x000088ffffff99a7 */ /* 0x000fe20008100004 */
[----:B------:R-:W-:-:S06]  /*19c0*/  UISETP.GT.AND UP0, UPT, UR15, UR14, UPT ;  /* 0x0000000e0f00728c */ /* 0x000fcc000bf04270 */
[----:B--2---:R1:W2:Y:S03]  /*19d0*/  SYNCS.PHASECHK.TRANS64.TRYWAIT P0, [UR8+0x30], R2 ;  /* 0x00003002ff0075a7 */ /* 0x0042a60008001108 */
[----:B------:R-:W-:Y:S05]  /*19e0*/  BRA.U !UP0, `(.L_x_26) ;  /* 0x0000000108a87547 */ /* 0x000fea000b800000 */
[----:B------:R-:W-:Y:S01]  /*19f0*/  UIADD3 UR21, UPT, UPT, UR7, UR24, URZ ;  /* 0x0000001807157290 */ /* 0x000fe2000fffe0ff */
[----:B------:R-:W-:-:S11]  /*1a00*/  UMOV UR25, UR6 ;  /* 0x0000000600197c82 */ /* 0x000fd60008000000 */
.L_x_31:
[----:B-1----:R-:W-:Y:S01]  /*1a10*/  ULEA UR17, UR25, UR4, 0x3 ;  /* 0x0000000419117291 */ /* 0x002fe2000f8e18ff */
[----:B--2---:R-:W-:Y:S01]  /*1a20*/  @!P5 MOV R3, 0x8000 ;  /* 0x000080000003d802 */ /* 0x004fe20000000f00 */
[----:B--2---:R-:W-:Y:S10]  /*1a30*/  @P0 BRA `(.L_x_27) ;  /* 0x00000000000c0947 */ /* 0x004ff40003800000 */
[----:B------:R-:W-:-:S04]  /*1a40*/  SHF.L.U32 R5, R15, 0x1f, RZ ;  /* 0x0000001f0f057819 */ /* 0x000fc800000006ff */
[----:B------:R-:W2:Y:S02]  /*1a50*/  SYNCS.PHASECHK.TRANS64.TRYWAIT P0, [UR17+0x30], R5 ;  /* 0x00003005ff0075a7 */ /* 0x000ea40008001111 */
[----:B--2---:R-:W-:Y:S05]  /*1a60*/  @!P0 BRA `(.L_x_28) ;  /* 0x0000006800608947 */ /* 0x004fea0003800000 */
.L_x_27:
[----:B------:R2:W-:Y:S01]  /*1a70*/  @!P5 SYNCS.ARRIVE.TRANS64 RZ, [UR17], R3 ;  /* 0x00000003ffffd9a7 */ /* 0x0005e20008000011 */
[----:B------:R-:W-:Y:S04]  /*1a80*/  BSSY.RECONVERGENT B0, `(.L_x_29) ;  /* 0x0000003000007945 */ /* 0x000fe80003800200 */
[----:B------:R-:W-:Y:S05]  /*1a90*/  @P4 BRA `(.L_x_30) ;  /* 0x0000000000044947 */ /* 0x000fea0003800000 */
[----:B------:R-:W-:Y:S05]  /*1aa0*/  BPT.TRAP 0x1 ;  /* 0x000000040000795c */ /* 0x000fea0000300000 */
.L_x_30:
[----:B------:R-:W-:Y:S05]  /*1ab0*/  BSYNC.RECONVERGENT B0 ;  /* 0x0000000000007941 */ /* 0x000fea0003800200 */
.L_x_29:
        /* <DEDUP_REMOVED lines=20> */
[----:B------:R-:W-:Y:S01]  /*1c00*/  UIADD3 UR8, UPT, UPT, UR8, 0x20400, URZ ;  /* 0x0002040008087890 */ /* 0x000fe2000fffe0ff */
[----:B------:R-:W-:Y:S01]  /*1c10*/  UMOV UR9, UR17 ;  /* 0x0000001100097c82 */ /* 0x000fe20008000000 */
[----:B------:R-:W-:Y:S01]  /*1c20*/  UMOV UR11, UR18 ;  /* 0x00000012000b7c82 */ /* 0x000fe20008000000 */
[----:B------:R-:W-:Y:S01]  /*1c30*/  UIADD3 UR24, UPT, UPT, UR24, 0x1, URZ ;  /* 0x0000000118187890 */ /* 0x000fe2000fffe0ff */
[----:B------:R-:W-:-:S03]  /*1c40*/  UMOV UR25, UR6 ;  /* 0x0000000600197c82 */ /* 0x000fc60008000000 */
[----:B------:R1:W-:Y:S01]  /*1c50*/  UTMALDG.3D [UR16], [UR30], desc[UR26] ;  /* 0x00001a101e0075b4 */ /* 0x0003e20008011000 */
[----:B------:R-:W-:Y:S01]  /*1c60*/  UISETP.NE.AND UP0, UPT, UR24, UR21, UPT ;  /* 0x000000151800728c */ /* 0x000fe2000bf05270 */
[----:B------:R1:W-:Y:S08]  /*1c70*/  UTMALDG.3D [UR8], [UR28], desc[UR26] ;  /* 0x00001a081c0075b4 */ /* 0x0003f00008011000 */
[----:B------:R-:W-:Y:S05]  /*1c80*/  BRA.U UP0, `(.L_x_31) ;  /* 0xfffffffd00607547 */ /* 0x000fea000b83ffff */
.L_x_26:
[C---:B-1----:R-:W-:Y:S01]  /*1c90*/  LEA R2, R14.reuse, UR4, 0x3 ;  /* 0x000000040e027c11 */ /* 0x042fe2000f8e18ff */
[----:B------:R-:W-:Y:S01]  /*1ca0*/  NOP ;  /* 0x0000000000007918 */ /* 0x000fe20000000000 */
[----:B--2---:R-:W-:Y:S02]  /*1cb0*/  SHF.L.U32 R3, R13, 0x1f, RZ ;  /* 0x0000001f0d037819 */ /* 0x004fe400000006ff */
[----:B------:R-:W-:Y:S02]  /*1cc0*/  LEA R4, R14, UR4, 0x4 ;  /* 0x000000040e047c11 */ /* 0x000fe4000f8e20ff */
[----:B------:R-:W1:Y:S02]  /*1cd0*/  SYNCS.PHASECHK.TRANS64.TRYWAIT P0, [R2+URZ+0x90], R3 ;  /* 0x00009003020075a7 */ /* 0x000e6400080011ff */
[----:B-1----:R-:W-:Y:S05]  /*1ce0*/  @!P0 BRA `(.L_x_32) ;  /* 0x0000006400d88947 */ /* 0x002fea0003800000 */
.L_x_111:
[----:B------:R-:W2:Y:S01]  /*1cf0*/  LDS.128 R4, [R4+0x120] ;  /* 0x0001200004047984 */ /* 0x000ea20000000c00 */
[----:B---3--:R-:W-:Y:S01]  /*1d00*/  ISETP.GE.AND P0, PT, R72, 0x1, PT ;  /* 0x000000014800780c */ /* 0x008fe20003f06270 */
[----:B-1----:R-:W-:Y:S01]  /*1d10*/  VIADD R2, R2, 0xa0 ;  /* 0x000000a002027836 */ /* 0x002fe20000000000 */
[----:B------:R-:W-:Y:S01]  /*1d20*/  @!PT LDS RZ, [RZ] ;  /* 0x00000000fffff984 */ /* 0x000fe20000000800 */
[----:B------:R-:W-:Y:S01]  /*1d30*/  @!PT LDS RZ, [RZ] ;  /* 0x00000000fffff984 */ /* 0x000fe20000000800 */
[----:B------:R-:W-:Y:S01]  /*1d40*/  @!PT LDS RZ, [RZ] ;  /* 0x00000000fffff984 */ /* 0x000fe20000000800 */
[----:B------:R-:W-:Y:S01]  /*1d50*/  @!PT LDS RZ, [RZ] ;  /* 0x00000000fffff984 */ /* 0x000fe20000000800 */
[----:B------:R1:W-:Y:S06]  /*1d60*/  MEMBAR.ALL.CTA ;  /* 0x0000000000007992 */ /* 0x0003ec0000008000 */
[----:B-1----:R-:W1:Y:S01]  /*1d70*/  FENCE.VIEW.ASYNC.S ;  /* 0x00000000000073c6 */ /* 0x002e620000000000 */
[----:B------:R-:W-:-:S04]  /*1d80*/  PRMT R2, RZ, 0x654, R2 ;  /* 0x00000654ff027816 */ /* 0x000fc80000000002 */
[----:B-1----:R1:W-:Y:S01]  /*1d90*/  SYNCS.ARRIVE.TRANS64.RED.A1T0 RZ, [R2+URZ], RZ ;  /* 0x000000ff02ff79a7 */ /* 0x0023e200081004ff */
[----:B--2---:R-:W-:-:S13]  /*1da0*/  LOP3.LUT P2, RZ, R6, 0x1, RZ, 0xc0, !PT ;  /* 0x0000000106ff7812 */ /* 0x004fda000784c0ff */
[----:B------:R-:W-:Y:S01]  /*1db0*/  @P2 SHF.R.U32.HI R3, RZ, 0x10, R5 ;  /* 0x00000010ff032819 */ /* 0x000fe20000011605 */
[----:B------:R-:W-:Y:S01]  /*1dc0*/  VOTEU.ANY UP0, P2 ;  /* 0x0000000000ff7886 */ /* 0x000fe20001000100 */
[----:B------:R-:W-:Y:S02]  /*1dd0*/  @P2 MOV R11, R4 ;  /* 0x00000004000b2202 */ /* 0x000fe40000000f00 */
[----:B------:R-:W-:Y:S02]  /*1de0*/  @P2 R2UR.BROADCAST UR8, R3 ;  /* 0x00000000030822ca */ /* 0x000fe400008e0000 */
[----:B------:R-:W-:-:S11]  /*1df0*/  @P2 LOP3.LUT R8, R5, 0xffff, RZ, 0xc0, !PT ;  /* 0x0000ffff05082812 */ /* 0x000fd600078ec0ff */
[----:B------:R-:W-:Y:S01]  /*1e00*/  @UP0 UMOV UR36, UR8 ;  /* 0x0000000800240c82 */ /* 0x000fe20008000000 */
[----:B-1----:R-:W-:Y:S05]  /*1e10*/  @!P0 BRA `(.L_x_33) ;  /* 0x0000000000b88947 */ /* 0x002fea0003800000 */
[----:B------:R-:W4:Y:S01]  /*1e20*/  LDC.64 R4, c[0x0][0xb18] ;  /* 0x0002c600ff047b82 */ /* 0x000f220000000a00 */
[----:B------:R-:W-:-:S07]  /*1e30*/  ISETP.NE.AND P3, PT, R72, 0x1, PT ;  /* 0x000000014800780c */ /* 0x000fce0003f65270 */
[----:B------:R-:W1:Y:S08]  /*1e40*/  LDC.64 R6, c[0x0][0xb10] ;  /* 0x0002c400ff067b82 */ /* 0x000e700000000a00 */
[----:B------:R-:W2:Y:S08]  /*1e50*/  LDC R16, c[0x0][0xb20] ;  /* 0x0002c800ff107b82 */ /* 0x000eb00000000800 */
[----:B------:R-:W3:Y:S01]  /*1e60*/  LDC R18, c[0x0][0xb0c] ;  /* 0x0002c300ff127b82 */ /* 0x000ee20000000800 */
[----:B----4-:R-:W-:Y:S01]  /*1e70*/  IMAD.HI.U32 R17, R0, R5, RZ ;  /* 0x0000000500117227 */ /* 0x010fe200078e00ff */
[----:B------:R-:W-:-:S03]  /*1e80*/  ISETP.NE.AND P0, PT, R4, 0x1, PT ;  /* 0x000000010400780c */ /* 0x000fc60003f05270 */
[----:B------:R-:W-:-:S03]  /*1e90*/  IMAD.HI.U32 R5, R8, R5, RZ ;  /* 0x0000000508057227 */ /* 0x000fc600078e00ff */
[----:B------:R-:W4:Y:S01]  /*1ea0*/  LDC.64 R2, c[0x0][0xb28] ;  /* 0x0002ca00ff027b82 */ /* 0x000f220000000a00 */
[----:B-1----:R-:W-:-:S04]  /*1eb0*/  IMAD.HI.U32 R20, R9, R6, RZ ;  /* 0x0000000609147227 */ /* 0x002fc800078e00ff */
[----:B------:R-:W-:Y:S01]  /*1ec0*/  IMAD.HI.U32 R22, R11, R6, RZ ;  /* 0x000000060b167227 */ /* 0x000fe200078e00ff */
[----:B------:R-:W-:Y:S02]  /*1ed0*/  SHF.R.U32.HI R20, RZ, R7, R20 ;  /* 0x00000007ff147219 */ /* 0x000fe40000011614 */
[-C--:B--2---:R-:W-:Y:S02]  /*1ee0*/  SHF.R.U32.HI R17, RZ, R16.reuse, R17 ;  /* 0x00000010ff117219 */ /* 0x084fe40000011611 */
[----:B------:R-:W-:Y:S02]  /*1ef0*/  SHF.R.U32.HI R5, RZ, R16, R5 ;  /* 0x00000010ff057219 */ /* 0x000fe40000011605 */
[----:B------:R-:W-:Y:S02]  /*1f00*/  SEL R17, R0, R17, !P0 ;  /* 0x0000001100117207 */ /* 0x000fe40004000000 */
[----:B------:R-:W-:Y:S02]  /*1f10*/  SHF.R.U32.HI R22, RZ, R7, R22 ;  /* 0x00000007ff167219 */ /* 0x000fe40000011616 */
[----:B---3--:R-:W-:-:S02]  /*1f20*/  ISETP.NE.AND P1, PT, R18, 0x1, PT ;  /* 0x000000011200780c */ /* 0x008fc40003f25270 */
[----:B------:R-:W-:Y:S02]  /*1f30*/  SEL R5, R8, R5, !P0 ;  /* 0x0000000508057207 */ /* 0x000fe40004000000 */
[----:B------:R-:W-:Y:S02]  /*1f40*/  SEL R19, R9, R20, !P1 ;  /* 0x0000001409137207 */ /* 0x000fe40004800000 */
[----:B------:R-:W-:Y:S01]  /*1f50*/  SEL R7, R11, R22, !P1 ;  /* 0x000000160b077207 */ /* 0x000fe20004800000 */
[----:B----4-:R-:W-:-:S04]  /*1f60*/  IMAD.HI.U32 R20, R17, R2, RZ ;  /* 0x0000000211147227 */ /* 0x010fc800078e00ff */
[----:B------:R-:W-:Y:S01]  /*1f70*/  IMAD.HI.U32 R6, R19, R2, RZ ;  /* 0x0000000213067227 */ /* 0x000fe200078e00ff */
[----:B------:R-:W-:-:S04]  /*1f80*/  @P3 SHF.R.U32.HI R17, RZ, R3, R20 ;  /* 0x00000003ff113219 */ /* 0x000fc80000011614 */
[----:B------:R-:W-:Y:S01]  /*1f90*/  @P3 SHF.R.U32.HI R19, RZ, R3, R6 ;  /* 0x00000003ff133219 */ /* 0x000fe20000011606 */
[----:B------:R-:W-:-:S04]  /*1fa0*/  IMAD R17, R72, R17, RZ ;  /* 0x0000001148117224 */ /* 0x000fc800078e02ff */
[----:B------:R-:W-:Y:S01]  /*1fb0*/  IMAD R6, R72, R19, RZ ;  /* 0x0000001348067224 */ /* 0x000fe200078e02ff */
[C---:B------:R-:W-:Y:S02]  /*1fc0*/  ISETP.GE.AND P0, PT, R5.reuse, R17, PT ;  /* 0x000000110500720c */ /* 0x040fe40003f06270 */
[----:B------:R-:W-:Y:S02]  /*1fd0*/  IADD3 R17, PT, PT, -R5, RZ, RZ ;  /* 0x000000ff05117210 */ /* 0x000fe40007ffe1ff */
[----:B------:R-:W-:Y:S01]  /*1fe0*/  ISETP.GE.OR P0, PT, R7, R6, P0 ;  /* 0x000000060700720c */ /* 0x000fe20000706670 */
[----:B------:R-:W-:-:S04]  /*1ff0*/  IMAD.HI.U32 R6, R5, R2, RZ ;  /* 0x0000000205067227 */ /* 0x000fc800078e00ff */
[----:B------:R-:W-:Y:S01]  /*2000*/  IMAD R8, R4, R17, R8 ;  /* 0x0000001104087224 */ /* 0x000fe200078e0208 */
[----:B------:R-:W-:-:S04]  /*2010*/  SHF.R.U32.HI R6, RZ, R3, R6 ;  /* 0x00000003ff067219 */ /* 0x000fc80000011606 */
[----:B------:R-:W-:-:S03]  /*2020*/  SEL R6, R5, R6, !P3 ;  /* 0x0000000605067207 */ /* 0x000fc60005800000 */
[----:B------:R-:W-:-:S04]  /*2030*/  @!P0 IMAD.HI.U32 R16, R7, R2, RZ ;  /* 0x0000000207108227 */ /* 0x000fc800078e00ff */
[----:B------:R-:W-:Y:S01]  /*2040*/  IMAD.MOV R2, RZ, RZ, -R6 ;  /* 0x000000ffff027224 */ /* 0x000fe200078e0a06 */
[----:B------:R-:W-:-:S03]  /*2050*/  @!P0 SHF.R.U32.HI R16, RZ, R3, R16 ;  /* 0x00000003ff108219 */ /* 0x000fc60000011610 */
[----:B------:R-:W-:Y:S01]  /*2060*/  IMAD R2, R72, R2, R5 ;  /* 0x0000000248027224 */ /* 0x000fe200078e0205 */
        /* <DEDUP_REMOVED lines=9> */
.L_x_33:
[----:B------:R-:W1:Y:S02]  /*2100*/  LDCU UR8, c[0x0][0xb30] ;  /* 0x00016600ff0877ac */ /* 0x000e640008000800 */
[----:B-1----:R-:W-:-:S09]  /*2110*/  UISETP.NE.AND UP0, UPT, UR8, 0x1, UPT ;  /* 0x000000010800788c */ /* 0x002fd2000bf05270 */
[----:B------:R-:W-:Y:S05]  /*2120*/  BRA.U UP0, `(.L_x_34) ;  /* 0x0000000100407547 */ /* 0x000fea000b800000 */
[----:B------:R-:W1:Y:S08]  /*2130*/  LDC.64 R4, c[0x0][0xb10] ;  /* 0x0002c400ff047b82 */ /* 0x000e700000000a00 */
[----:B------:R-:W2:Y:S08]  /*2140*/  LDC.64 R2, c[0x0][0xb18] ;  /* 0x0002c600ff027b82 */ /* 0x000eb00000000a00 */
[----:B------:R-:W3:Y:S08]  /*2150*/  LDC R6, c[0x0][0xb20] ;  /* 0x0002c800ff067b82 */ /* 0x000ef00000000800 */
[----:B------:R-:W4:Y:S01]  /*2160*/  LDC R16, c[0x0][0xb0c] ;  /* 0x0002c300ff107b82 */ /* 0x000f220000000800 */
[----:B-1----:R-:W-:-:S05]  /*2170*/  IMAD.HI.U32 R4, R11, R4, RZ ;  /* 0x000000040b047227 */ /* 0x002fca00078e00ff */
[----:B------:R-:W-:Y:S01]  /*2180*/  SHF.R.U32.HI R4, RZ, R5, R4 ;  /* 0x00000005ff047219 */ /* 0x000fe20000011604 */
[----:B--2---:R-:W-:Y:S01]  /*2190*/  IMAD.HI.U32 R3, R8, R3, RZ ;  /* 0x0000000308037227 */ /* 0x004fe200078e00ff */
[----:B------:R-:W-:-:S04]  /*21a0*/  ISETP.NE.AND P0, PT, R2, 0x1, PT ;  /* 0x000000010200780c */ /* 0x000fc80003f05270 */
[----:B---3--:R-:W-:-:S04]  /*21b0*/  SHF.R.U32.HI R3, RZ, R6, R3 ;  /* 0x00000006ff037219 */ /* 0x008fc80000011603 */
[----:B------:R-:W-:Y:S02]  /*21c0*/  SEL R3, R8, R3, !P0 ;  /* 0x0000000308037207 */ /* 0x000fe40004000000 */
[----:B----4-:R-:W-:-:S04]  /*21d0*/  ISETP.NE.AND P1, PT, R16, 0x1, PT ;  /* 0x000000011000780c */ /* 0x010fc80003f25270 */
[----:B------:R-:W-:-:S05]  /*21e0*/  SEL R4, R11, R4, !P1 ;  /* 0x000000040b047207 */ /* 0x000fca0004800000 */
[----:B------:R-:W-:Y:S02]  /*21f0*/  IMAD.IADD R5, R3, 0x1, -R4 ;  /* 0x0000000103057824 */ /* 0x000fe400078e0a04 */
[----:B------:R-:W-:Y:S02]  /*2200*/  IMAD.IADD R3, R4, 0x1, -R3 ;  /* 0x0000000104037824 */ /* 0x000fe400078e0a03 */
[----:B------:R-:W-:Y:S02]  /*2210*/  IMAD R11, R5, R16, R11 ;  /* 0x00000010050b7224 */ /* 0x000fe400078e020b */
[----:B------:R-:W-:-:S07]  /*2220*/  IMAD R8, R3, R2, R8 ;  /* 0x0000000203087224 */ /* 0x000fce00078e0208 */
.L_x_34:
[----:B------:R-:W-:Y:S01]  /*2230*/  VIADD R14, R14, 0x1 ;  /* 0x000000010e0e7836 */ /* 0x000fe20000000000 */
[----:B------:R-:W-:Y:S01]  /*2240*/  PLOP3.LUT P1, PT, PT, PT, PT, 0x80, 0x8 ;  /* 0x000000000008781c */ /* 0x000fe20003f2f070 */
[----:B------:R-:W-:Y:S02]  /*2250*/  IMAD.IADD R21, R11, 0x1, R170 ;  /* 0x000000010b157824 */ /* 0x000fe400078e02aa */
[----:B------:R-:W-:Y:S01]  /*2260*/  IMAD.IADD R20, R8, 0x1, R147 ;  /* 0x0000000108147824 */ /* 0x000fe200078e0293 */
[----:B------:R-:W-:-:S04]  /*2270*/  ISETP.NE.AND P0, PT, R14, 0x2, PT ;  /* 0x000000020e00780c */ /* 0x000fc80003f05270 */
[----:B------:R-:W-:Y:S02]  /*2280*/  SEL R2, RZ, 0x1, P0 ;  /* 0x00000001ff027807 */ /* 0x000fe40000000000 */
[----:B------:R-:W-:Y:S02]  /*2290*/  SEL R14, R14, RZ, P0 ;  /* 0x000000ff0e0e7207 */ /* 0x000fe40000000000 */
[----:B------:R-:W-:Y:S01]  /*22a0*/  LOP3.LUT R13, R13, R2, RZ, 0x3c, !PT ;  /* 0x000000020d0d7212 */ /* 0x000fe200078e3cff */
[----:B------:R-:W-:Y:S06]  /*22b0*/  @P2 BRA `(.L_x_35) ;  /* 0xfffffff000a02947 */ /* 0x000fec000383ffff */
[----:B------:R-:W-:Y:S01]  /*22c0*/  UIADD3 UR4, UPT, UPT, UR4, 0x30, URZ ;  /* 0x0000003004047890 */ /* 0x000fe2000fffe0ff */
[----:B------:R-:W-:-:S03]  /*22d0*/  SHF.L.U32 R3, R15, 0x1f, RZ ;  /* 0x0000001f0f037819 */ /* 0x000fc600000006ff */
[----:B------:R-:W-:-:S09]  /*22e0*/  ULEA UR5, UR6, UR4, 0x3 ;  /* 0x0000000406057291 */ /* 0x000fd2000f8e18ff */
[----:B------:R-:W1:Y:S02]  /*22f0*/  SYNCS.PHASECHK.TRANS64.TRYWAIT P0, [UR5], R3 ;  /* 0x00000003ff0075a7 */ /* 0x000e640008001105 */
[----:B-1----:R-:W-:Y:S05]  /*2300*/  @!P0 BRA `(.L_x_36) ;  /* 0x0000006000648947 */ /* 0x002fea0003800000 */
.L_x_113:
[----:B------:R-:W-:-:S04]  /*2310*/  UIADD3 UR6, UPT, UPT, UR6, 0x1, URZ ;  /* 0x0000000106067890 */ /* 0x000fc8000fffe0ff */
[----:B------:R-:W-:-:S04]  /*2320*/  UISETP.NE.AND UP0, UPT, UR6, 0x6, UPT ;  /* 0x000000060600788c */ /* 0x000fc8000bf05270 */
[----:B------:R-:W-:Y:S02]  /*2330*/  USEL UR7, URZ, 0x1, UP0 ;  /* 0x00000001ff077887 */ /* 0x000fe40008000000 */
[----:B------:R-:W-:-:S04]  /*2340*/  USEL UR6, UR6, URZ, UP0 ;  /* 0x000000ff06067287 */ /* 0x000fc80008000000 */
[----:B------:R-:W-:Y:S01]  /*2350*/  ULEA UR5, UR6, UR4, 0x3 ;  /* 0x0000000406057291 */ /* 0x000fe2000f8e18ff */
[----:B------:R-:W-:-:S04]  /*2360*/  LOP3.LUT R2, R15, UR7, RZ, 0x3c, !PT ;  /* 0x000000070f027c12 */ /* 0x000fc8000f8e3cff */
[----:B-1----:R-:W-:-:S04]  /*2370*/  SHF.L.U32 R3, R2, 0x1f, RZ ;  /* 0x0000001f02037819 */ /* 0x002fc800000006ff */
[----:B------:R-:W1:Y:S02]  /*2380*/  SYNCS.PHASECHK.TRANS64.TRYWAIT P0, [UR5], R3 ;  /* 0x00000003ff0075a7 */ /* 0x000e640008001105 */
[----:B-1----:R-:W-:Y:S05]  /*2390*/  @!P0 BRA `(.L_x_37) ;  /* 0x0000006000588947 */ /* 0x002fea0003800000 */
.L_x_115:
        /* <DEDUP_REMOVED lines=9> */
.L_x_117:
        /* <DEDUP_REMOVED lines=9> */
.L_x_119:
        /* <DEDUP_REMOVED lines=9> */
.L_x_121:
[----:B------:R-:W-:-:S04]  /*2550*/  UIADD3 UR6, UPT, UPT, UR6, 0x1, URZ ;  /* 0x0000000106067890 */ /* 0x000fc8000fffe0ff */
[----:B------:R-:W-:-:S04]  /*2560*/  UISETP.NE.AND UP0, UPT, UR6, 0x6, UPT ;  /* 0x000000060600788c */ /* 0x000fc8000bf05270 */
[----:B------:R-:W-:Y:S02]  /*2570*/  USEL UR5, URZ, 0x1, UP0 ;  /* 0x00000001ff057887 */ /* 0x000fe40008000000 */
[----:B------:R-:W-:-:S04]  /*2580*/  USEL UR6, UR6, URZ, UP0 ;  /* 0x000000ff06067287 */ /* 0x000fc80008000000 */
[----:B------:R-:W-:Y:S01]  /*2590*/  ULEA UR6, UR6, UR4, 0x3 ;  /* 0x0000000406067291 */ /* 0x000fe2000f8e18ff */
[----:B-1----:R-:W-:-:S04]  /*25a0*/  LOP3.LUT R3, R2, UR5, RZ, 0x3c, !PT ;  /* 0x0000000502037c12 */ /* 0x002fc8000f8e3cff */
[----:B------:R-:W-:Y:S01]  /*25b0*/  SHF.L.U32 R3, R3, 0x1f, RZ ;  /* 0x0000001f03037819 */ /* 0x000fe200000006ff */
[----:B----4-:R-:W-:-:S07]  /*25c0*/  IMAD.U32 R0, RZ, RZ, UR6 ;  /* 0x00000006ff007e24 */ /* 0x010fce000f8e00ff */
.L_x_41:
[----:B-1----:R1:W2:Y:S02]  /*25d0*/  SYNCS.PHASECHK.TRANS64.TRYWAIT P0, [R0+URZ], R3 ;  /* 0x00000003000075a7 */ /* 0x0022a400080011ff */
[----:B--2---:R-:W-:Y:S05]  /*25e0*/  @!P0 NANOSLEEP.SYNCS 0x989680 ;  /* 0x009896800000895d */ /* 0x004fea0003900000 */
[----:B------:R-:W2:Y:S02]  /*25f0*/  @!P0 SYNCS.PHASECHK.TRANS64 P0, [R0+URZ], R3 ;  /* 0x00000003000085a7 */ /* 0x000ea400080010ff */
[----:B--2---:R-:W-:Y:S05]  /*2600*/  @P0 EXIT ;  /* 0x000000000000094d */ /* 0x004fea0003800000 */
[----:B------:R-:W-:Y:S05]  /*2610*/  BRA `(.L_x_41) ;  /* 0xfffffffc00ec7947 */ /* 0x000fea000383ffff */
.L_x_17:
[----:B------:R-:W-:-:S04]  /*2620*/  UISETP.NE.AND UP1, UPT, UR37, URZ, UPT ;  /* 0x000000ff2500728c */ /* 0x000fc8000bf25270 */
[----:B------:R-:W-:-:S09]  /*2630*/  UISETP.NE.OR UP1, UPT, UR8, 0x1, UP1 ;  /* 0x000000010800788c */ /* 0x000fd20008f25670 */
[----:B------:R-:W-:Y:S05]  /*2640*/  BRA.U UP1, `(.L_x_42) ;  /* 0x0000000501487547 */ /* 0x000fea000b800000 */
[----:B------:R-:W-:Y:S01]  /*2650*/  ISETP.NE.AND P2, PT, R2, RZ, PT ;  /* 0x000000ff0200720c */ /* 0x000fe20003f45270 */
[----:B------:R-:W-:Y:S01]  /*2660*/  IMAD.MOV.U32 R12, RZ, RZ, 0x1 ;  /* 0x00000001ff0c7424 */ /* 0x000fe200078e00ff */
[----:B------:R-:W-:Y:S02]  /*2670*/  CS2R R10, SRZ ;  /* 0x00000000000a7805 */ /* 0x000fe4000001ff00 */
[----:B------:R-:W-:Y:S01]  /*2680*/  CS2R R8, SRZ ;  /* 0x0000000000087805 */ /* 0x000fe2000001ff00 */
[----:B------:R-:W-:Y:S01]  /*2690*/  UMOV UR4, 0x400 ;  /* 0x0000040000047882 */ /* 0x000fe20000000000 */
[----:B------:R-:W-:Y:S01]  /*26a0*/  UMOV UR6, URZ ;  /* 0x000000ff00067c82 */ /* 0x000fe20008000000 */
[----:B------:R-:W-:-:S12]  /*26b0*/  ULEA UR37, UR37, UR4, 0x18 ;  /* 0x0000000425257291 */ /* 0x000fd8000f8ec0ff */
.L_x_46:
[----:B------:R-:W-:Y:S02]  /*26c0*/  LEA R0, R8, UR37, 0x3 ;  /* 0x0000002508007c11 */ /* 0x000fe4000f8e18ff */
[----:B------:R-:W-:-:S03]  /*26d0*/  SHF.L.U32 R5, R9, 0x1f, RZ ;  /* 0x0000001f09057819 */ /* 0x000fc600000006ff */
[----:B------:R-:W-:Y:S01]  /*26e0*/  VIADD R4, R0, 0x100 ;  /* 0x0000010000047836 */ /* 0x000fe20000000000 */
[----:B------:R-:W1:Y:S02]  /*26f0*/  SYNCS.PHASECHK.TRANS64.TRYWAIT P0, [R0+URZ+0xf0], R5 ;  /* 0x0000f005000075a7 */ /* 0x000e6400080011ff */
[----:B-1----:R-:W-:Y:S05]  /*2700*/  @!P0 BRA `(.L_x_43) ;  /* 0x0000005c00dc8947 */ /* 0x002fea0003800000 */
.L_x_122:
[----:B------:R-:W-:Y:S01]  /*2710*/  ULEA UR5, UR6, UR37, 0x3 ;  /* 0x0000002506057291 */ /* 0x000fe2000f8e18ff */
[----:B------:R-:W-:Y:S02]  /*2720*/  PRMT R4, RZ, 0x654, R4 ;  /* 0x00000654ff047816 */ /* 0x000fe40000000004 */
[----:B-1----:R-:W-:Y:S01]  /*2730*/  SHF.L.U32 R5, R12, 0x1f, RZ ;  /* 0x0000001f0c057819 */ /* 0x002fe200000006ff */
[----:B------:R-:W-:Y:S01]  /*2740*/  UIADD3 UR4, UPT, UPT, UR5, 0x90, URZ ;  /* 0x0000009005047890 */ /* 0x000fe2000fffe0ff */
[----:B------:R1:W-:Y:S05]  /*2750*/  SYNCS.ARRIVE.TRANS64.RED.A1T0 RZ, [R4+URZ], RZ ;  /* 0x000000ff04ff79a7 */ /* 0x0003ea00081004ff */
[----:B------:R-:W-:Y:S01]  /*2760*/  IMAD.U32 R7, RZ, RZ, UR4 ;  /* 0x00000004ff077e24 */ /* 0x000fe2000f8e00ff */
[----:B------:R-:W2:Y:S04]  /*2770*/  SYNCS.PHASECHK.TRANS64.TRYWAIT P0, [UR5+0xa0], R5 ;  /* 0x0000a005ff0075a7 */ /* 0x000ea80008001105 */
[----:B------:R-:W-:Y:S01]  /*2780*/  PRMT R6, R2, 0x654, R7 ;  /* 0x0000065402067816 */ /* 0x000fe20000000007 */
[----:B-1----:R-:W-:Y:S01]  /*2790*/  @!P2 IMAD.MOV.U32 R4, RZ, RZ, 0x10 ;  /* 0x00000010ff04a424 */ /* 0x002fe200078e00ff */
[----:B--2---:R-:W-:Y:S06]  /*27a0*/  @!P0 BRA `(.L_x_44) ;  /* 0x0000005c00c88947 */ /* 0x004fec0003800000 */
.L_x_124:
[----:B------:R-:W-:Y:S01]  /*27b0*/  ULEA UR4, UR6, UR37, 0x4 ;  /* 0x0000002506047291 */ /* 0x000fe2000f8e20ff */
[----:B------:R-:W-:Y:S01]  /*27c0*/  SEL R3, R6, R3, !P2 ;  /* 0x0000000306037207 */ /* 0x000fe20005000000 */
[----:B------:R-:W-:Y:S01]  /*27d0*/  UIADD3 UR5, UPT, UPT, UR5, 0x90, URZ ;  /* 0x0000009005057890 */ /* 0x000fe2000fffe0ff */
[----:B-1----:R-:W-:Y:S01]  /*27e0*/  LEA R0, R11, UR37, 0x3 ;  /* 0x000000250b007c11 */ /* 0x002fe2000f8e18ff */
[----:B------:R-:W-:Y:S01]  /*27f0*/  UIADD3 UR4, UPT, UPT, UR4, 0x120, URZ ;  /* 0x0000012004047890 */ /* 0x000fe2000fffe0ff */
[----:B------:R-:W-:Y:S01]  /*2800*/  SHF.L.U32 R5, R10, 0x1f, RZ ;  /* 0x0000001f0a057819 */ /* 0x000fe200000006ff */
[----:B------:R1:W-:Y:S01]  /*2810*/  @!P2 SYNCS.ARRIVE.TRANS64.RED RZ, [R3+URZ], R4 ;  /* 0x0000000403ffa9a7 */ /* 0x0003e200080004ff */
[----:B------:R-:W-:Y:S01]  /*2820*/  UIADD3 UR6, UPT, UPT, UR6, 0x1, URZ ;  /* 0x0000000106067890 */ /* 0x000fe2000fffe0ff */
[----:B------:R-:W-:-:S03]  /*2830*/  VIADD R8, R8, 0x1 ;  /* 0x0000000108087836 */ /* 0x000fc60000000000 */
[----:B------:R-:W-:Y:S02]  /*2840*/  UISETP.NE.AND UP0, UPT, UR6, 0x2, UPT ;  /* 0x000000020600788c */ /* 0x000fe4000bf05270 */
[----:B------:R-:W-:Y:S06]  /*2850*/  UGETNEXTWORKID.BROADCAST [UR4], [UR5] ;  /* 0x00000000040073ca */ /* 0x000fec0008000100 */
[----:B------:R-:W-:Y:S01]  /*2860*/  USEL UR4, URZ, 0x1, UP0 ;  /* 0x00000001ff047887 */ /* 0x000fe20008000000 */
[----:B------:R-:W-:Y:S01]  /*2870*/  ISETP.NE.AND P0, PT, R8, 0x2, PT ;  /* 0x000000020800780c */ /* 0x000fe20003f05270 */
[----:B------:R-:W-:Y:S01]  /*2880*/  USEL UR6, UR6, URZ, UP0 ;  /* 0x000000ff06067287 */ /* 0x000fe20008000000 */
[----:B------:R-:W2:Y:S03]  /*2890*/  SYNCS.PHASECHK.TRANS64.TRYWAIT P1, [R0+URZ+0x90], R5 ;  /* 0x00009005000075a7 */ /* 0x000ea600080211ff */
[----:B------:R-:W-:Y:S01]  /*28a0*/  LOP3.LUT R12, R12, UR4, RZ, 0x3c, !PT ;  /* 0x000000040c0c7c12 */ /* 0x000fe2000f8e3cff */
[----:B-12---:R-:W-:Y:S07]  /*28b0*/  @!P1 BRA `(.L_x_45) ;  /* 0x0000005c009c9947 */ /* 0x006fee0003800000 */
.L_x_125:
[C---:B------:R-:W-:Y:S01]  /*28c0*/  LEA R4, R11.reuse, UR37, 0x4 ;  /* 0x000000250b047c11 */ /* 0x040fe2000f8e20ff */
[----:B-1----:R-:W-:Y:S01]  /*28d0*/  VIADD R0, R0, 0xa0 ;  /* 0x000000a000007836 */ /* 0x002fe20000000000 */
[----:B------:R-:W-:Y:S01]  /*28e0*/  SEL R8, R8, RZ, P0 ;  /* 0x000000ff08087207 */ /* 0x000fe20000000000 */
[----:B------:R-:W-:-:S03]  /*28f0*/  VIADD R11, R11, 0x1 ;  /* 0x000000010b0b7836 */ /* 0x000fc60000000000 */
[----:B------:R-:W1:Y:S01]  /*2900*/  LDS.128 R4, [R4+0x120] ;  /* 0x0001200004047984 */ /* 0x000e620000000c00 */
[----:B------:R-:W-:Y:S02]  /*2910*/  PRMT R0, RZ, 0x654, R0 ;  /* 0x00000654ff007816 */ /* 0x000fe40000000000 */
[C---:B------:R-:W-:Y:S01]  /*2920*/  ISETP.NE.AND P1, PT, R11.reuse, 0x2, PT ;  /* 0x000000020b00780c */ /* 0x040fe20003f25270 */
[----:B------:R-:W-:Y:S01]  /*2930*/  @!PT LDS RZ, [RZ] ;  /* 0x00000000fffff984 */ /* 0x000fe20000000800 */
[----:B------:R-:W-:Y:S01]  /*2940*/  @!PT LDS RZ, [RZ] ;  /* 0x00000000fffff984 */ /* 0x000fe20000000800 */
[----:B------:R-:W-:Y:S01]  /*2950*/  @!PT LDS RZ, [RZ] ;  /* 0x00000000fffff984 */ /* 0x000fe20000000800 */
[----:B------:R-:W-:Y:S01]  /*2960*/  @!PT LDS RZ, [RZ] ;  /* 0x00000000fffff984 */ /* 0x000fe20000000800 */
[----:B------:R2:W-:Y:S06]  /*2970*/  MEMBAR.ALL.CTA ;  /* 0x0000000000007992 */ /* 0x0005ec0000008000 */
[----:B--2---:R-:W2:Y:S01]  /*2980*/  FENCE.VIEW.ASYNC.S ;  /* 0x00000000000073c6 */ /* 0x004ea20000000000 */
[----:B------:R-:W-:Y:S01]  /*2990*/  SEL R11, R11, RZ, P1 ;  /* 0x000000ff0b0b7207 */ /* 0x000fe20000800000 */
[----:B--2---:R2:W-:Y:S01]  /*29a0*/  SYNCS.ARRIVE.TRANS64.RED.A1T0 RZ, [R0+URZ], RZ ;  /* 0x000000ff00ff79a7 */ /* 0x0045e200081004ff */
[----:B-1----:R-:W-:-:S02]  /*29b0*/  LOP3.LUT P3, RZ, R6, 0x1, RZ, 0xc0, !PT ;  /* 0x0000000106ff7812 */ /* 0x002fc4000786c0ff */
[----:B------:R-:W-:-:S04]  /*29c0*/  SEL R5, RZ, 0x1, P1 ;  /* 0x00000001ff057807 */ /* 0x000fc80000800000 */
[----:B------:R-:W-:Y:S02]  /*29d0*/  LOP3.LUT R10, R10, R5, RZ, 0x3c, !PT ;  /* 0x000000050a0a7212 */ /* 0x000fe400078e3cff */
[----:B--2---:R-:W-:-:S04]  /*29e0*/  SEL R0, RZ, 0x1, P0 ;  /* 0x00000001ff007807 */ /* 0x004fc80000000000 */
[----:B------:R-:W-:Y:S01]  /*29f0*/  LOP3.LUT R9, R9, R0, RZ, 0x3c, !PT ;  /* 0x0000000009097212 */ /* 0x000fe200078e3cff */
[----:B------:R-:W-:Y:S06]  /*2a00*/  @P3 BRA `(.L_x_46) ;  /* 0xfffffffc002c3947 */ /* 0x000fec000383ffff */
[----:B------:R-:W-:Y:S01]  /*2a10*/  ULEA UR5, UR6, UR37, 0x3 ;  /* 0x0000002506057291 */ /* 0x000fe2000f8e18ff */
[----:B------:R-:W-:-:S08]  /*2a20*/  SHF.L.U32 R3, R12, 0x1f, RZ ;  /* 0x0000001f0c037819 */ /* 0x000fd000000006ff */
[----:B------:R-:W1:Y:S02]  /*2a30*/  SYNCS.PHASECHK.TRANS64 P0, [UR5+0xa0], R3 ;  /* 0x0000a003ff0075a7 */ /* 0x000e640008001005 */
[----:B-1----:R-:W-:Y:S05]  /*2a40*/  @P0 BRA `(.L_x_47) ;  /* 0x0000000000080947 */ /* 0x002fea0003800000 */
[----:B------:R-:W1:Y:S02]  /*2a50*/  SYNCS.PHASECHK.TRANS64.TRYWAIT P0, [UR5+0xa0], R3 ;  /* 0x0000a003ff0075a7 */ /* 0x000e640008001105 */
[----:B-1----:R-:W-:Y:S05]  /*2a60*/  @!P0 BRA `(.L_x_48) ;  /* 0x0000005c00448947 */ /* 0x002fea0003800000 */
.L_x_47:
[----:B------:R-:W-:-:S04]  /*2a70*/  UIADD3 UR4, UPT, UPT, UR6, 0x1, URZ ;  /* 0x0000000106047890 */ /* 0x000fc8000fffe0ff */
[----:B------:R-:W-:-:S04]  /*2a80*/  UISETP.NE.AND UP0, UPT, UR4, 0x2, UPT ;  /* 0x000000020400788c */ /* 0x000fc8000bf05270 */
[----:B------:R-:W-:Y:S02]  /*2a90*/  USEL UR7, URZ, 0x1, UP0 ;  /* 0x00000001ff077887 */ /* 0x000fe40008000000 */
[----:B------:R-:W-:-:S04]  /*2aa0*/  USEL UR4, UR4, URZ, UP0 ;  /* 0x000000ff04047287 */ /* 0x000fc80008000000 */
[----:B------:R-:W-:Y:S01]  /*2ab0*/  ULEA UR4, UR4, UR37, 0x3 ;  /* 0x0000002504047291 */ /* 0x000fe2000f8e18ff */
[----:B-1----:R-:W-:-:S04]  /*2ac0*/  LOP3.LUT R3, R12, UR7, RZ, 0x3c, !PT ;  /* 0x000000070c037c12 */ /* 0x002fc8000f8e3cff */
[----:B------:R-:W-:-:S04]  /*2ad0*/  SHF.L.U32 R0, R3, 0x1f, RZ ;  /* 0x0000001f03007819 */ /* 0x000fc800000006ff */
[----:B------:R-:W1:Y:S02]  /*2ae0*/  SYNCS.PHASECHK.TRANS64 P0, [UR4+0xa0], R0 ;  /* 0x0000a000ff0075a7 */ /* 0x000e640008001004 */
[----:B-1----:R-:W-:Y:S05]  /*2af0*/  @P0 EXIT ;  /* 0x000000000000094d */ /* 0x002fea0003800000 */
[----:B------:R-:W-:Y:S02]  /*2b00*/  SHF.L.U32 R3, R3, 0x1f, RZ ;  /* 0x0000001f03037819 */ /* 0x000fe400000006ff */
[----:B------:R-:W-:-:S07]  /*2b10*/  MOV R0, UR4 ;  /* 0x0000000400007c02 */ /* 0x000fce0008000f00 */
.L_x_49:
[----:B-1----:R1:W2:Y:S02]  /*2b20*/  SYNCS.PHASECHK.TRANS64.TRYWAIT P0, [R0+URZ+0xa0], R3 ;  /* 0x0000a003000075a7 */ /* 0x0022a400080011ff */
[----:B--2---:R-:W-:Y:S05]  /*2b30*/  @!P0 NANOSLEEP.SYNCS 0x989680 ;  /* 0x009896800000895d */ /* 0x004fea0003900000 */
[----:B------:R-:W2:Y:S02]  /*2b40*/  @!P0 SYNCS.PHASECHK.TRANS64 P0, [R0+URZ+0xa0], R3 ;  /* 0x0000a003000085a7 */ /* 0x000ea400080010ff */
[----:B--2---:R-:W-:Y:S05]  /*2b50*/  @P0 EXIT ;  /* 0x000000000000094d */ /* 0x004fea0003800000 */
[----:B------:R-:W-:Y:S05]  /*2b60*/  BRA `(.L_x_49) ;  /* 0xfffffffc00ec7947 */ /* 0x000fea000383ffff */
.L_x_42:
[----:B------:R-:W-:-:S09]  /*2b70*/  UISETP.NE.AND UP1, UPT, UR8, URZ, UPT ;  /* 0x000000ff0800728c */ /* 0x000fd2000bf25270 */
[----:B------:R-:W-:Y:S05]  /*2b80*/  BRA.U UP1, `(.L_x_50) ;  /* 0x0000000d01b07547 */ /* 0x000fea000b800000 */
[----:B------:R-:W-:Y:S01]  /*2b90*/  UMOV UR4, 0x40 ;  /* 0x0000004000047882 */ /* 0x000fe20000000000 */
[----:B------:R-:W-:Y:S01]  /*2ba0*/  NOP ;  /* 0x0000000000007918 */ /* 0x000fe20000000000 */
[----:B------:R-:W-:Y:S01]  /*2bb0*/  ULEA UR4, UR37, UR4, 0x18 ;  /* 0x0000000425047291 */ /* 0x000fe2000f8ec0ff */
[----:B------:R-:W-:Y:S02]  /*2bc0*/  UMOV UR5, 0x400 ;  /* 0x0000040000057882 */ /* 0x000fe40000000000 */
[----:B------:R-:W-:-:S06]  /*2bd0*/  ULEA UR37, UR37, UR5, 0x18 ;  /* 0x0000000525257291 */ /* 0x000fcc000f8ec0ff */
[----:B------:R-:W1:Y:S02]  /*2be0*/  LDS.U8 R0, [UR4+0x1c] ;  /* 0x00001c04ff007984 */ /* 0x000e640008000000 */
[----:B-1----:R-:W-:-:S13]  /*2bf0*/  ISETP.NE.AND P0, PT, R0, RZ, PT ;  /* 0x000000ff0000720c */ /* 0x002fda0003f05270 */
[----:B------:R-:W-:Y:S05]  /*2c00*/  @P0 BRA `(.L_x_51) ;  /* 0x0000000000580947 */ /* 0x000fea0003800000 */
[----:B------:R-:W-:-:S13]  /*2c10*/  ELECT P0, URZ, PT ;  /* 0x0000000000ff782f */ /* 0x000fda0003800000 */
[----:B------:R-:W-:Y:S05]  /*2c20*/  @!P0 BRA `(.L_x_52) ;  /* 0x0000000000608947 */ /* 0x000fea0003800000 */
[----:B------:R-:W-:Y:S01]  /*2c30*/  UMOV UR5, 0x10 ;  /* 0x0000001000057882 */ /* 0x000fe20000000000 */
[----:B------:R-:W-:Y:S01]  /*2c40*/  HFMA2 R0, -RZ, RZ, 0, 5.9604644775390625e-08 ;  /* 0x00000001ff007431 */ /* 0x000fe200000001ff */
[----:B------:R-:W-:-:S03]  /*2c50*/  MOV R2, 0xffff ;  /* 0x0000ffff00027802 */ /* 0x000fc60000000f00 */
[----:B------:R-:W-:Y:S04]  /*2c60*/  DEPBAR.LE SB1, 0x36 ;  /* 0x00009d800000791a */ /* 0x000fe80000000000 */
[----:B------:R-:W1:Y:S02]  /*2c70*/  UTCATOMSWS.FIND_AND_SET.ALIGN UP0, UR5, UR5 ;  /* 0x00000005000575e3 */ /* 0x000e640008000800 */
[----:B-1----:R-:W-:Y:S01]  /*2c80*/  MOV R3, UR5 ;  /* 0x0000000500037c02 */ /* 0x002fe20008000f00 */
[----:B------:R-:W-:Y:S06]  /*2c90*/  BRA.U UP0, `(.L_x_53) ;  /* 0x0000000100187547 */ /* 0x000fec000b800000 */
.L_x_54:
[----:B------:R-:W-:Y:S05]  /*2ca0*/  NANOSLEEP 0x64 ;  /* 0x000000640000795d */ /* 0x000fea0003800000 */
[----:B------:R-:W-:-:S05]  /*2cb0*/  UMOV UR5, 0x10 ;  /* 0x0000001000057882 */ /* 0x000fca0000000000 */
[----:B------:R-:W-:Y:S04]  /*2cc0*/  DEPBAR.LE SB1, 0x36 ;  /* 0x00009d800000791a */ /* 0x000fe80000000000 */
[----:B------:R-:W1:Y:S02]  /*2cd0*/  UTCATOMSWS.FIND_AND_SET.ALIGN UP0, UR5, UR5 ;  /* 0x00000005000575e3 */ /* 0x000e640008000800 */
[----:B-1----:R-:W-:Y:S01]  /*2ce0*/  MOV R3, UR5 ;  /* 0x0000000500037c02 */ /* 0x002fe20008000f00 */
[----:B------:R-:W-:Y:S05]  /*2cf0*/  BRA.U !UP0, `(.L_x_54) ;  /* 0xfffffffd08e87547 */ /* 0x000fea000b83ffff */
.L_x_53:
[-C--:B------:R-:W-:Y:S02]  /*2d00*/  SHF.L.U32 R2, R2, R3.reuse, RZ ;  /* 0x0000000302027219 */ /* 0x080fe400000006ff */
[----:B------:R-:W-:Y:S01]  /*2d10*/  SHF.L.U32 R0, R0, R3, RZ ;  /* 0x0000000300007219 */ /* 0x000fe200000006ff */
[----:B------:R-:W-:Y:S02]  /*2d20*/  IMAD.SHL.U32 R3, R3, 0x20, RZ ;  /* 0x0000002003037824 */ /* 0x000fe400078e00ff */
[----:B------:R1:W-:Y:S04]  /*2d30*/  ATOMS.OR RZ, [UR4+0x14], R2 ;  /* 0x00001402ffff798c */ /* 0x0003e8000b000004 */
[----:B------:R1:W-:Y:S04]  /*2d40*/  ATOMS.OR RZ, [UR4+0x18], R0 ;  /* 0x00001800ffff798c */ /* 0x0003e8000b000004 */
[----:B------:R1:W-:Y:S01]  /*2d50*/  STS [UR37+0x140], R3 ;  /* 0x00014003ff007988 */ /* 0x0003e20008000825 */
[----:B------:R-:W-:Y:S05]  /*2d60*/  BRA `(.L_x_52) ;  /* 0x0000000000107947 */ /* 0x000fea0003800000 */
.L_x_51:
[----:B------:R-:W-:Y:S02]  /*2d70*/  MOV R0, 0xffffffff ;  /* 0xffffffff00007802 */ /* 0x000fe40000000f00 */
[----:B------:R-:W-:-:S03]  /*2d80*/  MOV R2, 0x2db0 ;  /* 0x00002db000027802 */ /* 0x000fc60000000f00 */
[----:B------:R1:W-:Y:S04]  /*2d90*/  STS [UR37+0x140], R0 ;  /* 0x00014000ff007988 */ /* 0x0003e80008000825 */
[----:B-1-3-5:R-:W-:Y:S05]  /*2da0*/  CALL.REL.NOINC `($__internal_1_$__cuda_sm10x_tcgen05_guardrail_trap_phase_invalid_during_alloc) ;  /* 0x0000006000007944 */ /* 0x02afea0003c00000 */
.L_x_52:
[----:B------:R-:W-:Y:S05]  /*2db0*/  WARPSYNC.ALL ;  /* 0x0000000000007948 */ /* 0x000fea0003800000 */
[----:B------:R-:W2:Y:S01]  /*2dc0*/  S2UR UR5, SR_CgaCtaId ;  /* 0x00000000000579c3 */ /* 0x000ea20000008800 */
[----:B------:R-:W-:Y:S01]  /*2dd0*/  UMOV UR4, 0x400 ;  /* 0x0000040000047882 */ /* 0x000fe20000000000 */
[----:B------:R-:W-:-:S06]  /*2de0*/  NOP ;  /* 0x0000000000007918 */ /* 0x000fcc0000000000 */
[----:B------:R-:W-:Y:S06]  /*2df0*/  BAR.ARV 0x6, 0xa0 ;  /* 0x0182800000007b1d */ /* 0x000fec0000002000 */
[----:B------:R-:W4:Y:S01]  /*2e00*/  LDCU UR7, c[0x0][0x38c] ;  /* 0x00007180ff0777ac */ /* 0x000f220008000800 */
[----:B------:R-:W-:Y:S01]  /*2e10*/  IMAD.MOV.U32 R11, RZ, RZ, 0x1 ;  /* 0x00000001ff0b7424 */ /* 0x000fe200078e00ff */
[----:B------:R-:W-:Y:S01]  /*2e20*/  CS2R R8, SRZ ;  /* 0x0000000000087805 */ /* 0x000fe2000001ff00 */
[----:B------:R-:W-:Y:S01]  /*2e30*/  IMAD.MOV.U32 R10, RZ, RZ, RZ ;  /* 0x000000ffff0a7224 */ /* 0x000fe200078e00ff */
[----:B------:R-:W3:Y:S01]  /*2e40*/  LDCU UR6, c[0x0][0x38c] ;  /* 0x00007180ff0677ac */ /* 0x000ee20008000800 */
[----:B------:R-:W-:Y:S01]  /*2e50*/  UMOV UR14, URZ ;  /* 0x000000ff000e7c82 */ /* 0x000fe20008000000 */
[----:B------:R-:W-:Y:S01]  /*2e60*/  UMOV UR13, URZ ;  /* 0x000000ff000d7c82 */ /* 0x000fe20008000000 */
[----:B--2---:R-:W-:Y:S01]  /*2e70*/  ULEA UR5, UR5, UR4, 0x18 ;  /* 0x0000000405057291 */ /* 0x004fe2000f8ec0ff */
[----:B------:R-:W-:Y:S01]  /*2e80*/  UMOV UR24, 0x0 ;  /* 0x0000000000187882 */ /* 0x000fe20000000000 */
[----:B------:R-:W-:-:S02]  /*2e90*/  UMOV UR25, 0x8210090 ;  /* 0x0821009000197882 */ /* 0x000fc40000000000 */
[----:B------:R-:W-:Y:S02]  /*2ea0*/  UIADD3 UR10, UPT, UPT, UR5, 0x8400, URZ ;  /* 0x00008400050a7890 */ /* 0x000fe4000fffe0ff */
[----:B------:R-:W-:Y:S02]  /*2eb0*/  UIADD3 UR15, UPT, UPT, UR5, 0x20400, URZ ;  /* 0x00020400050f7890 */ /* 0x000fe4000fffe0ff */
[----:B----4-:R-:W-:Y:S01]  /*2ec0*/  UIADD3 UR7, UPT, UPT, UR7, 0x7f, URZ ;  /* 0x0000007f07077890 */ /* 0x010fe2000fffe0ff */
[----:B-1----:R-:W1:Y:S01]  /*2ed0*/  LDS R0, [UR5+0x140] ;  /* 0x00014005ff007984 */ /* 0x002e620008000800 */
[----:B------:R-:W-:Y:S02]  /*2ee0*/  USHF.R.U32.HI UR10, URZ, 0x4, UR10 ;  /* 0x00000004ff0a7899 */ /* 0x000fe4000801160a */
[----:B------:R-:W-:Y:S02]  /*2ef0*/  USHF.R.S32.HI UR4, URZ, 0x1f, UR7 ;  /* 0x0000001fff047899 */ /* 0x000fe40008011407 */
[----:B------:R-:W-:-:S02]  /*2f00*/  USHF.R.U32.HI UR15, URZ, 0x4, UR15 ;  /* 0x00000004ff0f7899 */ /* 0x000fc4000801160f */
[----:B------:R-:W-:Y:S02]  /*2f10*/  ULEA.HI UR4, UR4, UR7, URZ, 0x7 ;  /* 0x0000000704047291 */ /* 0x000fe4000f8f38ff */
[----:B------:R-:W-:Y:S02]  /*2f20*/  ULOP3.LUT UR10, UR10, 0x3fff, URZ, 0xc0, !UPT ;  /* 0x00003fff0a0a7892 */ /* 0x000fe4000f8ec0ff */
[----:B------:R-:W-:Y:S01]  /*2f30*/  USHF.R.S32.HI UR4, URZ, 0x7, UR4 ;  /* 0x00000007ff047899 */ /* 0x000fe20008011404 */
[----:B------:R-:W-:Y:S01]  /*2f40*/  UMOV UR22, 0x0 ;  /* 0x0000000000167882 */ /* 0x000fe20000000000 */
[----:B------:R-:W-:Y:S02]  /*2f50*/  UMOV UR23, 0x8210090 ;  /* 0x0821009000177882 */ /* 0x000fe40000000000 */
[----:B------:R-:W-:Y:S02]  /*2f60*/  UISETP.LT.AND UP0, UPT, UR4, 0x1, UPT ;  /* 0x000000010400788c */ /* 0x000fe4000bf01270 */
[----:B------:R-:W-:-:S02]  /*2f70*/  ULOP3.LUT UR15, UR15, 0x3fff, URZ, 0xc0, !UPT ;  /* 0x00003fff0f0f7892 */ /* 0x000fc4000f8ec0ff */
[----:B------:R-:W-:Y:S02]  /*2f80*/  USEL UR9, UR4, 0x1, !UP0 ;  /* 0x0000000104097887 */ /* 0x000fe4000c000000 */
[----:B------:R-:W-:Y:S02]  /*2f90*/  ULOP3.LUT UR10, UR10, 0x10000, URZ, 0xfc, !UPT ;  /* 0x000100000a0a7892 */ /* 0x000fe4000f8efcff */
[----:B------:R-:W-:Y:S02]  /*2fa0*/  UIADD3 UR9, UPT, UPT, -UR9, URZ, URZ ;  /* 0x000000ff09097290 */ /* 0x000fe4000fffe1ff */
[----:B---3--:R-:W-:Y:S01]  /*2fb0*/  UISETP.GE.AND UP3, UPT, UR6, 0x1, UPT ;  /* 0x000000010600788c */ /* 0x008fe2000bf66270 */
[----:B------:R-:W-:Y:S01]  /*2fc0*/  UMOV UR20, 0x0 ;  /* 0x0000000000147882 */ /* 0x000fe20000000000 */
[----:B------:R-:W-:Y:S01]  /*2fd0*/  UMOV UR21, 0x8210090 ;  /* 0x0821009000157882 */ /* 0x000fe20000000000 */
[----:B------:R-:W-:Y:S01]  /*2fe0*/  UMOV UR18, 0x0 ;  /* 0x0000000000127882 */ /* 0x000fe20000000000 */
[----:B------:R-:W-:Y:S01]  /*2ff0*/  UMOV UR19, 0x8210090 ;  /* 0x0821009000137882 */ /* 0x000fe20000000000 */
[----:B-1----:R-:W-:-:S15]  /*3000*/  R2UR UR16, R0 ;  /* 0x00000000001072ca */ /* 0x002fde00000e0000 */
.L_x_61:
[----:B------:R-:W-:Y:S02]  /*3010*/  LEA R0, R10, UR5, 0x3 ;  /* 0x000000050a007c11 */ /* 0x000fe4000f8e18ff */
[----:B------:R-:W-:Y:S02]  /*3020*/  SHF.L.U32 R5, R9, 0x1f, RZ ;  /* 0x0000001f09057819 */ /* 0x000fe400000006ff */
[----:B------:R-:W-:Y:S01]  /*3030*/  PLOP3.LUT P0, PT, PT, PT, UP3, 0x80, 0x8 ;  /* 0x000000000008781c */ /* 0x000fe20003f0f038 */
[----:B------:R-:W-:Y:S01]  /*3040*/  VIADD R3, R0, 0xa0 ;  /* 0x000000a000037836 */ /* 0x000fe20000000000 */
[----:B-1----:R-:W1:Y:S02]  /*3050*/  SYNCS.PHASECHK.TRANS64.TRYWAIT P1, [R0+URZ+0x90], R5 ;  /* 0x00009005000075a7 */ /* 0x002e6400080211ff */
[----:B-1-3--:R-:W-:Y:S09]  /*3060*/  @!P1 BRA `(.L_x_55) ;  /* 0x0000005400dc9947 */ /* 0x00aff20003800000 */
.L_x_127:
[----:B------:R-:W-:Y:S01]  /*3070*/  LEA R4, R10, UR5, 0x4 ;  /* 0x000000050a047c11 */ /* 0x000fe2000f8e20ff */
[----:B------:R-:W-:Y:S01]  /*3080*/  @UP3 ULEA UR6, UR13, UR5, 0x3 ;  /* 0x000000050d063291 */ /* 0x000fe2000f8e18ff */
[----:B------:R-:W-:Y:S01]  /*3090*/  PLOP3.LUT P2, PT, PT, PT, PT, 0x80, 0x8 ;  /* 0x000000000008781c */ /* 0x000fe20003f4f070 */
[----:B------:R-:W-:Y:S01]  /*30a0*/  ULEA UR7, UR14, UR5, 0x3 ;  /* 0x000000050e077291 */ /* 0x000fe2000f8e18ff */
[----:B------:R-:W-:Y:S01]  /*30b0*/  PRMT R3, RZ, 0x654, R3 ;  /* 0x00000654ff037816 */ /* 0x000fe20000000003 */
[----:B------:R-:W-:Y:S01]  /*30c0*/  ULEA UR8, UR14, UR16, 0x7 ;  /* 0x000000100e087291 */ /* 0x000fe2000f8e38ff */
[----:B-1----:R-:W1:Y:S01]  /*30d0*/  LDS.128 R4, [R4+0x120] ;  /* 0x0001200004047984 */ /* 0x002e620000000c00 */
[----:B------:R-:W-:Y:S02]  /*30e0*/  @P0 SHF.L.U32 R2, R8, 0x1f, RZ ;  /* 0x0000001f08020819 */ /* 0x000fe400000006ff */
[----:B------:R-:W-:Y:S01]  /*30f0*/  SHF.L.U32 R0, R11, 0x1f, RZ ;  /* 0x0000001f0b007819 */ /* 0x000fe200000006ff */
[----:B------:R-:W-:Y:S01]  /*3100*/  @!PT LDS RZ, [RZ] ;  /* 0x00000000fffff984 */ /* 0x000fe20000000800 */
[----:B------:R-:W-:Y:S01]  /*3110*/  @!PT LDS RZ, [RZ] ;  /* 0x00000000fffff984 */ /* 0x000fe20000000800 */
[----:B------:R-:W-:Y:S01]  /*3120*/  @!PT LDS RZ, [RZ] ;  /* 0x00000000fffff984 */ /* 0x000fe20000000800 */
[----:B------:R-:W-:Y:S01]  /*3130*/  @!PT LDS RZ, [RZ] ;  /* 0x00000000fffff984 */ /* 0x000fe20000000800 */
[----:B------:R2:W-:Y:S06]  /*3140*/  MEMBAR.ALL.CTA ;  /* 0x0000000000007992 */ /* 0x0005ec0000008000 */
[----:B--2---:R-:W2:Y:S02]  /*3150*/  FENCE.VIEW.ASYNC.S ;  /* 0x00000000000073c6 */ /* 0x004ea40000000000 */
[----:B--2---:R2:W-:Y:S01]  /*3160*/  SYNCS.ARRIVE.TRANS64.RED.A1T0 RZ, [R3+URZ], RZ ;  /* 0x000000ff03ff79a7 */ /* 0x0045e200081004ff */
[----:B------:R2:W3:Y:S01]  /*3170*/  @P0 SYNCS.PHASECHK.TRANS64.TRYWAIT P2, [UR6], R2 ;  /* 0x00000002ff0005a7 */ /* 0x0004e20008041106 */
[----:B-1----:R-:W-:Y:S01]  /*3180*/  LOP3.LUT P1, RZ, R6, 0x1, RZ, 0xc0, !PT ;  /* 0x0000000106ff7812 */ /* 0x002fe2000782c0ff */
[----:B------:R-:W1:Y:S02]  /*3190*/  SYNCS.PHASECHK.TRANS64.TRYWAIT P0, [UR7+0xd0], R0 ;  /* 0x0000d000ff0075a7 */ /* 0x000e640008001107 */
[----:B-123--:R-:W-:Y:S10]  /*31a0*/  @!P0 BRA `(.L_x_56) ;  /* 0x0000005400a08947 */ /* 0x00eff40003800000 */
.L_x_129:
[----:B------:R-:W-:Y:S01]  /*31b0*/  IADD3 R10, PT, PT, R10, 0x1, RZ ;  /* 0x000000010a0a7810 */ /* 0x000fe20007ffe0ff */
[----:B------:R-:W-:Y:S06]  /*31c0*/  BRA.U !UP3, `(.L_x_57) ;  /* 0x000000010bc07547 */ /* 0x000fec000b800000 */
[----:B------:R-:W-:Y:S01]  /*31d0*/  UPLOP3.LUT UP4, UPT, UPT, UPT, UPT, 0x40, 0x4 ;  /* 0x000000000004789c */ /* 0x000fe20003f8e870 */
[----:B------:R-:W-:Y:S01]  /*31e0*/  UMOV UR12, UR9 ;  /* 0x00000009000c7c82 */ /* 0x000fe20008000000 */
[----:B------:R-:W-:Y:S01]  /*31f0*/  UMOV UR11, UR4 ;  /* 0x00000004000b7c82 */ /* 0x000fe20008000000 */
[----:B------:R-:W-:-:S08]  /*3200*/  UMOV UR17, UR13 ;  /* 0x0000000d00117c82 */ /* 0x000fd00008000000 */
.L_x_60:
[----:B------:R-:W-:Y:S02]  /*3210*/  UIADD3 UR12, UPT, UPT, UR12, 0x1, URZ ;  /* 0x000000010c0c7890 */ /* 0x000fe4000fffe0ff */
[----:B--2---:R-:W-:Y:S02]  /*3220*/  ULEA UR6, UR17, UR5, 0x3 ;  /* 0x0000000511067291 */ /* 0x004fe4000f8e18ff */
[----:B------:R-:W-:Y:S01]  /*3230*/  UISETP.NE.AND UP0, UPT, UR12, URZ, UPT ;  /* 0x000000ff0c00728c */ /* 0x000fe2000bf05270 */
[----:B---3--:R-:W-:Y:S10]  /*3240*/  @P2 BRA `(.L_x_58) ;  /* 0x00000000000c2947 */ /* 0x008ff40003800000 */
[----:B-1----:R-:W-:Y:S04]  /*3250*/  SHF.L.U32 R3, R8, 0x1f, RZ ;  /* 0x0000001f08037819 */ /* 0x002fe800000006ff */
[----:B------:R-:W1:Y:S02]  /*3260*/  SYNCS.PHASECHK.TRANS64.TRYWAIT P0, [UR6], R3 ;  /* 0x00000003ff0075a7 */ /* 0x000e640008001106 */
[----:B-1----:R-:W-:Y:S05]  /*3270*/  @!P0 BRA `(.L_x_59) ;  /* 0x0000005400848947 */ /* 0x002fea0003800000 */
.L_x_58:
[----:B------:R-:W-:Y:S01]  /*3280*/  UISETP.NE.AND UP1, UPT, UR11, 0x1, UPT ;  /* 0x000000010b00788c */ /* 0x000fe2000bf25270 */
[----:B------:R-:W-:Y:S01]  /*3290*/  PLOP3.LUT P2, PT, PT, PT, PT, 0x80, 0x8 ;  /* 0x000000000008781c */ /* 0x000fe20003f4f070 */
[----:B------:R-:W-:Y:S02]  /*32a0*/  UIADD3 UR13, UPT, UPT, UR17, 0x1, URZ ;  /* 0x00000001110d7890 */ /* 0x000fe4000fffe0ff */
[----:B------:R-:W-:Y:S02]  /*32b0*/  ULEA UR28, UR17, UR15, 0xa ;  /* 0x0000000f111c7291 */ /* 0x000fe4000f8e50ff */
[----:B------:R-:W-:Y:S01]  /*32c0*/  UISETP.NE.AND UP2, UPT, UR13, 0x6, UPT ;  /* 0x000000060d00788c */ /* 0x000fe2000bf45270 */
[----:B------:R-:W-:Y:S01]  /*32d0*/  PLOP3.LUT P0, PT, PT, PT, UP1, 0x80, 0x8 ;  /* 0x000000000008781c */ /* 0x000fe20003f0f018 */
[----:B------:R-:W-:Y:S02]  /*32e0*/  UIADD3 UR40, UPT, UPT, UR28, 0x100, URZ ;  /* 0x000001001c287890 */ /* 0x000fe4000fffe0ff */
[----:B------:R-:W-:Y:S02]  /*32f0*/  USEL UR27, URZ, 0x1, UP2 ;  /* 0x00000001ff1b7887 */ /* 0x000fe40009000000 */
[----:B------:R-:W-:Y:S02]  /*3300*/  USEL UR13, UR13, URZ, UP2 ;  /* 0x000000ff0d0d7287 */ /* 0x000fe40009000000 */
[----:B------:R-:W-:Y:S02]  /*3310*/  UIADD3 UR36, UPT, UPT, UR28, 0x200, URZ ;  /* 0x000002001c247890 */ /* 0x000fe4000fffe0ff */
[----:B------:R-:W-:Y:S01]  /*3320*/  @UP1 ULEA UR26, UR13, UR5, 0x3 ;  /* 0x000000050d1a1291 */ /* 0x000fe2000f8e18ff */
[----:B------:R-:W-:Y:S01]  /*3330*/  LOP3.LUT R8, R8, UR27, RZ, 0x3c, !PT ;  /* 0x0000001b08087c12 */ /* 0x000fe2000f8e3cff */
[----:B------:R-:W-:Y:S02]  /*3340*/  UIADD3 UR32, UPT, UPT, UR28, 0x300, URZ ;  /* 0x000003001c207890 */ /* 0x000fe4000fffe0ff */
[----:B------:R-:W-:Y:S01]  /*3350*/  UIADD3 UR6, UPT, UPT, UR6, 0x30, URZ ;  /* 0x0000003006067890 */ /* 0x000fe2000fffe0ff */
[----:B-1----:R-:W-:Y:S01]  /*3360*/  @P0 SHF.L.U32 R0, R8, 0x1f, RZ ;  /* 0x0000001f08000819 */ /* 0x002fe200000006ff */
[----:B------:R-:W-:Y:S01]  /*3370*/  UIADD3 UR11, UPT, UPT, UR11, -0x1, URZ ;  /* 0xffffffff0b0b7890 */ /* 0x000fe2000fffe0ff */
[----:B------:R-:W-:Y:S02]  /*3380*/  UMOV UR29, 0x40004040 ;  /* 0x40004040001d7882 */ /* 0x000fe40000000000 */
[----:B------:R2:W3:Y:S01]  /*3390*/  @P0 SYNCS.PHASECHK.TRANS64.TRYWAIT P2, [UR26], R0 ;  /* 0x00000000ff0005a7 */ /* 0x0004e2000804111a */
[----:B------:R-:W-:Y:S01]  /*33a0*/  ULEA UR26, UR17, UR10, 0xa ;  /* 0x0000000a111a7291 */ /* 0x000fe2000f8e50ff */
[----:B------:R-:W-:Y:S01]  /*33b0*/  UMOV UR27, 0x40004040 ;  /* 0x40004040001b7882 */ /* 0x000fe20000000000 */
[----:B------:R-:W-:Y:S02]  /*33c0*/  UMOV UR41, 0x40004040 ;  /* 0x4000404000297882 */ /* 0x000fe40000000000 */
[----:B------:R-:W-:Y:S02]  /*33d0*/  UIADD3 UR38, UPT, UPT, UR26, 0x2, URZ ;  /* 0x000000021a267890 */ /* 0x000fe4000fffe0ff */
[----:B------:R-:W-:Y:S02]  /*33e0*/  UIADD3 UR34, UPT, UPT, UR26, 0x4, URZ ;  /* 0x000000041a227890 */ /* 0x000fe4000fffe0ff */
[----:B------:R-:W-:Y:S01]  /*33f0*/  UIADD3 UR30, UPT, UPT, UR26, 0x6, URZ ;  /* 0x000000061a1e7890 */ /* 0x000fe2000fffe0ff */
[----:B------:R2:W-:Y:S01]  /*3400*/  UTCQMMA gdesc[UR26], gdesc[UR28], tmem[UR8], tmem[UR24], idesc[UR25], UP4 ;  /* 0x00ff181c1a0075ea */ /* 0x0005e2000a000308 */
[----:B------:R-:W-:Y:S01]  /*3410*/  UPLOP3.LUT UP4, UPT, UPT, UPT, UPT, 0x80, 0x8 ;  /* 0x000000000008789c */ /* 0x000fe20003f8f070 */
[----:B------:R-:W-:Y:S01]  /*3420*/  UMOV UR39, 0x40004040 ;  /* 0x4000404000277882 */ /* 0x000fe20000000000 */
[----:B------:R-:W-:Y:S01]  /*3430*/  UMOV UR37, 0x40004040 ;  /* 0x4000404000257882 */ /* 0x000fe20000000000 */
[----:B------:R2:W-:Y:S01]  /*3440*/  UTCQMMA gdesc[UR38], gdesc[UR40], tmem[UR8], tmem[UR22], idesc[UR23], UPT ;  /* 0x00ff1628260075ea */ /* 0x0005e2000b800308 */
[----:B------:R-:W-:Y:S01]  /*3450*/  UMOV UR35, 0x40004040 ;  /* 0x4000404000237882 */ /* 0x000fe20000000000 */
[----:B------:R-:W-:Y:S01]  /*3460*/  UMOV UR33, 0x40004040 ;  /* 0x4000404000217882 */ /* 0x000fe20000000000 */
[----:B------:R-:W-:Y:S01]  /*3470*/  UMOV UR31, 0x40004040 ;  /* 0x40004040001f7882 */ /* 0x000fe20000000000 */
[----:B------:R2:W-:Y:S01]  /*3480*/  UTCQMMA gdesc[UR34], gdesc[UR36], tmem[UR8], tmem[UR20], idesc[UR21], UPT ;  /* 0x00ff1424220075ea */ /* 0x0005e2000b800308 */
[----:B------:R2:W-:Y:S01]  /*3490*/  UTCQMMA gdesc[UR30], gdesc[UR32], tmem[UR8], tmem[UR18], idesc[UR19], UPT ;  /* 0x00ff12201e0075ea */ /* 0x0005e2000b800308 */
[----:B------:R2:W-:Y:S01]  /*34a0*/  UTCBAR [UR6], URZ ;  /* 0x000000ff060073e9 */ /* 0x0005e200080000ff */
[----:B------:R-:W-:Y:S01]  /*34b0*/  UMOV UR17, UR13 ;  /* 0x0000000d00117c82 */ /* 0x000fe20008000000 */
[----:B------:R-:W-:Y:S05]  /*34c0*/  BRA.U UP0, `(.L_x_60) ;  /* 0xfffffffd00507547 */ /* 0x000fea000b83ffff */
.L_x_57:
[----:B------:R-:W-:Y:S01]  /*34d0*/  UIADD3 UR14, UPT, UPT, UR14, 0x1, URZ ;  /* 0x000000010e0e7890 */ /* 0x000fe2000fffe0ff */
[C---:B------:R-:W-:Y:S01]  /*34e0*/  ISETP.NE.AND P0, PT, R10.reuse, 0x2, PT ;  /* 0x000000020a00780c */ /* 0x040fe20003f05270 */
[----:B------:R-:W-:Y:S02]  /*34f0*/  UIADD3 UR7, UPT, UPT, UR7, 0xb0, URZ ;  /* 0x000000b007077890 */ /* 0x000fe4000fffe0ff */
[----:B------:R-:W-:Y:S01]  /*3500*/  UISETP.NE.AND UP0, UPT, UR14, 0x4, UPT ;  /* 0x000000040e00788c */ /* 0x000fe2000bf05270 */
[----:B-12---:R-:W-:Y:S02]  /*3510*/  SEL R0, RZ, 0x1, P0 ;  /* 0x00000001ff007807 */ /* 0x006fe40000000000 */
[----:B------:R-:W-:Y:S01]  /*3520*/  SEL R10, R10, RZ, P0 ;  /* 0x000000ff0a0a7207 */ /* 0x000fe20000000000 */
[----:B------:R-:W-:Y:S01]  /*3530*/  USEL UR6, URZ, 0x1, UP0 ;  /* 0x00000001ff067887 */ /* 0x000fe20008000000 */
[----:B------:R-:W-:Y:S01]  /*3540*/  LOP3.LUT R9, R9, R0, RZ, 0x3c, !PT ;  /* 0x0000000009097212 */ /* 0x000fe200078e3cff */
[----:B------:R-:W-:Y:S01]  /*3550*/  USEL UR14, UR14, URZ, UP0 ;  /* 0x000000ff0e0e7287 */ /* 0x000fe20008000000 */
[----:B------:R1:W-:Y:S03]  /*3560*/  UTCBAR [UR7], URZ ;  /* 0x000000ff070073e9 */ /* 0x0003e600080000ff */
[----:B------:R-:W-:Y:S01]  /*3570*/  LOP3.LUT R11, R11, UR6, RZ, 0x3c, !PT ;  /* 0x000000060b0b7c12 */ /* 0x000fe2000f8e3cff */
[----:B------:R-:W-:Y:S07]  /*3580*/  @P1 BRA `(.L_x_61) ;  /* 0xfffffff800a01947 */ /* 0x000fee000383ffff */
[----:B------:R-:W2:Y:S01]  /*3590*/  S2UR UR4, SR_CgaCtaId ;  /* 0x00000000000479c3 */ /* 0x000ea20000008800 */
[----:B------:R-:W-:Y:S01]  /*35a0*/  ELECT P0, URZ, PT ;  /* 0x0000000000ff782f */ /* 0x000fe20003800000 */
[----:B------:R-:W-:Y:S01]  /*35b0*/  IMAD.MOV.U32 R0, RZ, RZ, 0x1 ;  /* 0x00000001ff007424 */ /* 0x000fe200078e00ff */
[----:B------:R-:W-:Y:S01]  /*35c0*/  UIADD3 UR5, UPT, UPT, UR5, 0xd0, URZ ;  /* 0x000000d005057890 */ /* 0x000fe2000fffe0ff */
[----:B------:R-:W-:Y:S01]  /*35d0*/  SHF.L.U32 R3, R11, 0x1f, RZ ;  /* 0x0000001f0b037819 */ /* 0x000fe200000006ff */
[----:B------:R-:W-:-:S03]  /*35e0*/  UMOV UR6, 0x40 ;  /* 0x0000004000067882 */ /* 0x000fc60000000000 */
[----:B------:R-:W-:Y:S01]  /*35f0*/  UVIRTCOUNT.DEALLOC.SMPOOL 0x80 ;  /* 0x000000800000784c */ /* 0x000fe20000000000 */
[----:B--2---:R-:W-:Y:S02]  /*3600*/  ULEA UR4, UR4, UR6, 0x18 ;  /* 0x0000000604047291 */ /* 0x004fe4000f8ec0ff */
[----:B------:R-:W-:-:S07]  /*3610*/  ULEA UR6, UR14, UR5, 0x3 ;  /* 0x000000050e067291 */ /* 0x000fce000f8e18ff */
[----:B------:R2:W-:Y:S02]  /*3620*/  @P0 STS.U8 [UR4+0x1c], R0 ;  /* 0x00001c00ff000988 */ /* 0x0005e40008000004 */
[----:B------:R-:W4:Y:S02]  /*3630*/  SYNCS.PHASECHK.TRANS64.TRYWAIT P0, [UR6], R3 ;  /* 0x00000003ff0075a7 */ /* 0x000f240008001106 */
[----:B--2-4-:R-:W-:Y:S05]  /*3640*/  @!P0 BRA `(.L_x_62) ;  /* 0x0000005000a88947 */ /* 0x014fea0003800000 */
.L_x_132:
[----:B-1----:R-:W-:-:S04]  /*3650*/  UIADD3 UR7, UPT, UPT, UR14, 0x1, URZ ;  /* 0x000000010e077890 */ /* 0x002fc8000fffe0ff */
[----:B------:R-:W-:-:S04]  /*3660*/  UISETP.NE.AND UP0, UPT, UR7, 0x4, UPT ;  /* 0x000000040700788c */ /* 0x000fc8000bf05270 */
[----:B------:R-:W-:Y:S02]  /*3670*/  USEL UR8, URZ, 0x1, UP0 ;  /* 0x00000001ff087887 */ /* 0x000fe40008000000 */
[----:B------:R-:W-:-:S04]  /*3680*/  USEL UR7, UR7, URZ, UP0 ;  /* 0x000000ff07077287 */ /* 0x000fc80008000000 */
[----:B------:R-:W-:Y:S01]  /*3690*/  ULEA UR6, UR7, UR5, 0x3 ;  /* 0x0000000507067291 */ /* 0x000fe2000f8e18ff */
[----:B------:R-:W-:-:S04]  /*36a0*/  LOP3.LUT R2, R11, UR8, RZ, 0x3c, !PT ;  /* 0x000000080b027c12 */ /* 0x000fc8000f8e3cff */
[----:B--2---:R-:W-:-:S04]  /*36b0*/  SHF.L.U32 R3, R2, 0x1f, RZ ;  /* 0x0000001f02037819 */ /* 0x004fc800000006ff */
[----:B------:R-:W1:Y:S02]  /*36c0*/  SYNCS.PHASECHK.TRANS64.TRYWAIT P0, [UR6], R3 ;  /* 0x00000003ff0075a7 */ /* 0x000e640008001106 */
[----:B-1----:R-:W-:Y:S05]  /*36d0*/  @!P0 BRA `(.L_x_63) ;  /* 0x00000050009c8947 */ /* 0x002fea0003800000 */
.L_x_134:
        /* <DEDUP_REMOVED lines=9> */
.L_x_136:
[----:B------:R-:W-:-:S04]  /*3770*/  UIADD3 UR7, UPT, UPT, UR7, 0x1, URZ ;  /* 0x0000000107077890 */ /* 0x000fc8000fffe0ff */
[----:B------:R-:W-:-:S04]  /*3780*/  UISETP.NE.AND UP0, UPT, UR7, 0x4, UPT ;  /* 0x000000040700788c */ /* 0x000fc8000bf05270 */
[----:B------:R-:W-:Y:S02]  /*3790*/  USEL UR6, URZ, 0x1, UP0 ;  /* 0x00000001ff067887 */ /* 0x000fe40008000000 */
[----:B------:R-:W-:-:S04]  /*37a0*/  USEL UR7, UR7, URZ, UP0 ;  /* 0x000000ff07077287 */ /* 0x000fc80008000000 */
[----:B------:R-:W-:Y:S01]  /*37b0*/  ULEA UR7, UR7, UR5, 0x3 ;  /* 0x0000000507077291 */ /* 0x000fe2000f8e18ff */
[----:B-1----:R-:W-:-:S04]  /*37c0*/  LOP3.LUT R3, R2, UR6, RZ, 0x3c, !PT ;  /* 0x0000000602037c12 */ /* 0x002fc8000f8e3cff */
[----:B------:R-:W-:-:S04]  /*37d0*/  SHF.L.U32 R3, R3, 0x1f, RZ ;  /* 0x0000001f03037819 */ /* 0x000fc800000006ff */
[----:B------:R-:W1:Y:S02]  /*37e0*/  SYNCS.PHASECHK.TRANS64.TRYWAIT P0, [UR7], R3 ;  /* 0x00000003ff0075a7 */ /* 0x000e640008001107 */
[----:B-1----:R-:W-:Y:S05]  /*37f0*/  @!P0 BRA `(.L_x_65) ;  /* 0x0000005000848947 */ /* 0x002fea0003800000 */
.L_x_138:
[----:B------:R-:W-:Y:S01]  /*3800*/  NOP ;  /* 0x0000000000007918 */ /* 0x000fe20000000000 */
[----:B-1----:R-:W1:Y:S01]  /*3810*/  LDS R0, [UR4+0x14] ;  /* 0x00001404ff007984 */ /* 0x002e620008000800 */
[----:B------:R-:W-:Y:S01]  /*3820*/  ULOP3.LUT UR6, UR16, 0xffff, URZ, 0xc0, !UPT ;  /* 0x0000ffff10067892 */ /* 0x000fe2000f8ec0ff */
[----:B------:R-:W-:Y:S01]  /*3830*/  UMOV UR8, 0xffff ;  /* 0x0000ffff00087882 */ /* 0x000fe20000000000 */
[----:B------:R-:W-:Y:S02]  /*3840*/  UMOV UR5, 0x1 ;  /* 0x0000000100057882 */ /* 0x000fe40000000000 */
[----:B------:R-:W-:-:S04]  /*3850*/  USHF.R.U32.HI UR6, URZ, 0x5, UR6 ;  /* 0x00000005ff067899 */ /* 0x000fc80008011606 */
[----:B------:R-:W-:Y:S02]  /*3860*/  USHF.L.U32 UR8, UR8, UR6, URZ ;  /* 0x0000000608087299 */ /* 0x000fe400080006ff */
[----:B------:R-:W-:-:S04]  /*3870*/  USHF.L.U32 UR5, UR5, UR6, URZ ;  /* 0x0000000605057299 */ /* 0x000fc800080006ff */
[----:B-1----:R-:W-:-:S04]  /*3880*/  LOP3.LUT R0, R0, UR8, RZ, 0xc0, !PT ;  /* 0x0000000800007c12 */ /* 0x002fc8000f8ec0ff */
[----:B------:R-:W-:-:S13]  /*3890*/  ISETP.NE.AND P0, PT, R0, UR8, PT ;  /* 0x0000000800007c0c */ /* 0x000fda000bf05270 */
[----:B------:R-:W-:Y:S05]  /*38a0*/  @P0 BRA `(.L_x_66) ;  /* 0x0000000000580947 */ /* 0x000fea0003800000 */
[----:B------:R-:W1:Y:S02]  /*38b0*/  LDS R0, [UR4+0x18] ;  /* 0x00001804ff007984 */ /* 0x000e640008000800 */
[----:B-1----:R-:W-:-:S04]  /*38c0*/  LOP3.LUT R0, R0, UR5, RZ, 0xc0, !PT ;  /* 0x0000000500007c12 */ /* 0x002fc8000f8ec0ff */
[----:B------:R-:W-:-:S13]  /*38d0*/  ISETP.NE.AND P0, PT, R0, UR5, PT ;  /* 0x0000000500007c0c */ /* 0x000fda000bf05270 */
[----:B------:R-:W-:Y:S05]  /*38e0*/  @P0 BRA `(.L_x_67) ;  /* 0x00000000003c0947 */ /* 0x000fea0003800000 */
[----:B------:R-:W1:Y:S01]  /*38f0*/  S2R R2, SR_LANEID ;  /* 0x0000000000027919 */ /* 0x000e620000000000 */
[----:B------:R-:W-:Y:S01]  /*3900*/  ULOP3.LUT UR8, URZ, UR8, URZ, 0x33, !UPT ;  /* 0x00000008ff087292 */ /* 0x000fe2000f8e33ff */
[----:B------:R-:W-:Y:S01]  /*3910*/  LOP3.LUT R4, RZ, UR5, RZ, 0x33, !PT ;  /* 0x00000005ff047c12 */ /* 0x000fe2000f8e33ff */
[----:B------:R-:W-:Y:S02]  /*3920*/  VOTEU.ANY UR7, UPT, PT ;  /* 0x0000000000077886 */ /* 0x000fe400038e0100 */
[----:B------:R-:W-:Y:S01]  /*3930*/  UFLO.U32 UR7, UR7 ;  /* 0x00000007000772bd */ /* 0x000fe200080e0000 */
[----:B------:R-:W2:Y:S01]  /*3940*/  REDUX UR5, R4 ;  /* 0x00000000040573c4 */ /* 0x000ea20000000000 */
[----:B------:R-:W-:-:S06]  /*3950*/  IMAD.U32 R0, RZ, RZ, UR8 ;  /* 0x00000008ff007e24 */ /* 0x000fcc000f8e00ff */
[----:B------:R4:W-:Y:S01]  /*3960*/  UTCATOMSWS.AND URZ, UR8 ;  /* 0x0000000800ff79e3 */ /* 0x0009e20008000000 */
[----:B------:R-:W3:Y:S01]  /*3970*/  REDUX UR6, R0 ;  /* 0x00000000000673c4 */ /* 0x000ee20000000000 */
[----:B-1----:R-:W-:Y:S01]  /*3980*/  ISETP.EQ.U32.AND P0, PT, R2, UR7, PT ;  /* 0x0000000702007c0c */ /* 0x002fe2000bf02070 */
[----:B--2---:R-:W-:Y:S01]  /*3990*/  IMAD.U32 R2, RZ, RZ, UR5 ;  /* 0x00000005ff027e24 */ /* 0x004fe2000f8e00ff */
[----:B---3--:R-:W-:-:S11]  /*39a0*/  MOV R3, UR6 ;  /* 0x0000000600037c02 */ /* 0x008fd60008000f00 */
[----:B------:R4:W-:Y:S04]  /*39b0*/  @P0 ATOMS.AND RZ, [UR4+0x14], R3 ;  /* 0x00001403ffff098c */ /* 0x0009e8000a800004 */
[----:B------:R4:W-:Y:S01]  /*39c0*/  @P0 ATOMS.AND RZ, [UR4+0x18], R2 ;  /* 0x00001802ffff098c */ /* 0x0009e2000a800004 */
[----:B------:R-:W-:Y:S05]  /*39d0*/  BRA `(.L_x_68) ;  /* 0x0000000000147947 */ /* 0x000fea0003800000 */
.L_x_67:
[----:B------:R-:W-:Y:S02]  /*39e0*/  MOV R2, 0x3a00 ;  /* 0x00003a0000027802 */ /* 0x000fe40000000f00 */
[----:B---3-5:R-:W-:Y:S05]  /*39f0*/  CALL.REL.NOINC `($__internal_0_$__cuda_sm10x_tcgen05_guardrail_trap_col_being_dealloced_not_returned_by_alloc) ;  /* 0x0000005000e07944 */ /* 0x028fea0003c00000 */
[----:B------:R-:W-:Y:S05]  /*3a00*/  BRA `(.L_x_68) ;  /* 0x0000000000087947 */ /* 0x000fea0003800000 */
.L_x_66:
[----:B------:R-:W-:Y:S02]  /*3a10*/  MOV R2, 0x3a30 ;  /* 0x00003a3000027802 */ /* 0x000fe40000000f00 */
[----:B---3-5:R-:W-:Y:S05]  /*3a20*/  CALL.REL.NOINC `($__internal_2_$__cuda_sm10x_tcgen05_guardrail_trap_unallocated_columns_being_dealloced) ;  /* 0x0000005000ec7944 */ /* 0x028fea0003c00000 */
.L_x_68:
[----:B------:R-:W-:Y:S01]  /*3a30*/  NOP ;  /* 0x0000000000007918 */ /* 0x000fe20000000000 */
[----:B----4-:R-:W-:Y:S05]  /*3a40*/  EXIT ;  /* 0x000000000000794d */ /* 0x010fea0003800000 */
.L_x_50:
[----:B------:R-:W-:-:S09]  /*3a50*/  UISETP.NE.OR UP2, UPT, UR8, 0x3, !UP2 ;  /* 0x000000030800788c */ /* 0x000fd2000d745670 */
[----:B------:R-:W-:Y:S05]  /*3a60*/  BRA.U UP2, `(.L_x_69) ;  /* 0x0000000d02407547 */ /* 0x000fea000b800000 */
[----:B------:R-:W1:Y:S01]  /*3a70*/  LDC R0, c[0x0][0xb30] ;  /* 0x0002cc00ff007b82 */ /* 0x000e620000000800 */
[----:B------:R-:W2:Y:S01]  /*3a80*/  LDCU.64 UR8, c[0x0][0x888] ;  /* 0x00011100ff0877ac */ /* 0x000ea20008000a00 */
[----:B------:R-:W-:Y:S02]  /*3a90*/  HFMA2 R29, -RZ, RZ, 0, 0 ;  /* 0x00000000ff1d7431 */ /* 0x000fe400000001ff */
[----:B------:R-:W-:Y:S01]  /*3aa0*/  IMAD.MOV.U32 R31, RZ, RZ, 0x1 ;  /* 0x00000001ff1f7424 */ /* 0x000fe200078e00ff */
[----:B------:R-:W-:Y:S01]  /*3ab0*/  MOV R23, 0x2000 ;  /* 0x0000200000177802 */ /* 0x000fe20000000f00 */
[----:B------:R-:W4:Y:S01]  /*3ac0*/  LDCU.64 UR4, c[0x0][0x890] ;  /* 0x00011200ff0477ac */ /* 0x000f220008000a00 */
[----:B------:R-:W-:Y:S01]  /*3ad0*/  IMAD.MOV.U32 R30, RZ, RZ, RZ ;  /* 0x000000ffff1e7224 */ /* 0x000fe200078e00ff */
[----:B------:R-:W3:Y:S01]  /*3ae0*/  LDC R19, c[0x0][0x370] ;  /* 0x0000dc00ff137b82 */ /* 0x000ee20000000800 */
[----:B------:R-:W-:Y:S01]  /*3af0*/  UMOV UR7, 0x400 ;  /* 0x0000040000077882 */ /* 0x000fe20000000000 */
[----:B------:R-:W-:-:S02]  /*3b00*/  UPLOP3.LUT UP1, UPT, UPT, UPT, UPT, 0x40, 0x4 ;  /* 0x000000000004789c */ /* 0x000fc40003f2e870 */
[----:B------:R-:W-:-:S04]  /*3b10*/  ULEA UR7, UR37, UR7, 0x18 ;  /* 0x0000000725077291 */ /* 0x000fc8000f8ec0ff */
[----:B------:R-:W3:Y:S01]  /*3b20*/  LDC R2, c[0x0][0xb0c] ;  /* 0x0002c300ff027b82 */ /* 0x000ee20000000800 */
[----:B------:R-:W-:Y:S02]  /*3b30*/  UIADD3 UR13, UPT, UPT, UR7, 0x68, URZ ;  /* 0x00000068070d7890 */ /* 0x000fe4000fffe0ff */
[----:B--2---:R-:W-:Y:S02]  /*3b40*/  UISETP.NE.U32.AND UP2, UPT, UR8, URZ, UPT ;  /* 0x000000ff0800728c */ /* 0x004fe4000bf45070 */
[----:B------:R-:W-:Y:S02]  /*3b50*/  UIADD3 UR17, UPT, UPT, UR7, 0x60, URZ ;  /* 0x0000006007117890 */ /* 0x000fe4000fffe0ff */
[----:B----4-:R-:W-:Y:S01]  /*3b60*/  UISETP.NE.U32.AND UP3, UPT, UR4, URZ, UPT ;  /* 0x000000ff0400728c */ /* 0x010fe2000bf65070 */
[----:B------:R-:W2:Y:S01]  /*3b70*/  LDC R18, c[0x0][0xb20] ;  /* 0x0002c800ff127b82 */ /* 0x000ea20000000800 */
[----:B-1----:R-:W-:Y:S01]  /*3b80*/  ISETP.NE.AND P1, PT, R0, 0x1, PT ;  /* 0x000000010000780c */ /* 0x002fe20003f25270 */
[----:B------:R-:W-:-:S02]  /*3b90*/  UISETP.NE.AND.EX UP2, UPT, UR9, URZ, UPT, UP2 ;  /* 0x000000ff0900728c */ /* 0x000fc4000bf45320 */
[----:B------:R-:W-:Y:S02]  /*3ba0*/  UPRMT UR13, UR37, 0x654, UR13 ;  /* 0x00000654250d7896 */ /* 0x000fe4000800000d */
[----:B------:R-:W-:Y:S02]  /*3bb0*/  UISETP.NE.AND.EX UP3, UPT, UR5, URZ, UPT, UP3 ;  /* 0x000000ff0500728c */ /* 0x000fe4000bf65330 */
[----:B------:R-:W1:Y:S08]  /*3bc0*/  LDC.64 R32, c[0x0][0x348] ;  /* 0x0000d200ff207b82 */ /* 0x000e700000000a00 */
[----:B------:R-:W4:Y:S08]  /*3bd0*/  LDC.64 R16, c[0x0][0xb10] ;  /* 0x0002c400ff107b82 */ /* 0x000f300000000a00 */
[----:B------:R-:W1:Y:S08]  /*3be0*/  LDC.64 R6, c[0x0][0xb18] ;  /* 0x0002c600ff067b82 */ /* 0x000e700000000a00 */
[----:B------:R-:W1:Y:S08]  /*3bf0*/  LDC.64 R4, c[0x0][0xb28] ;  /* 0x0002ca00ff047b82 */ /* 0x000e700000000a00 */
[----:B--23--:R-:W1:Y:S02]  /*3c00*/  LDC R22, c[0x0][0x374] ;  /* 0x0000dd00ff167b82 */ /* 0x00ce640000000800 */
.L_x_78:
[C---:B------:R-:W-:Y:S02]  /*3c10*/  LEA R0, R30.reuse, UR7, 0x3 ;  /* 0x000000071e007c11 */ /* 0x040fe4000f8e18ff */
[----:B------:R-:W-:Y:S02]  /*3c20*/  SHF.L.U32 R3, R29, 0x1f, RZ ;  /* 0x0000001f1d037819 */ /* 0x000fe400000006ff */
[----:B------:R-:W-:Y:S02]  /*3c30*/  LEA R24, R30, UR7, 0x4 ;  /* 0x000000071e187c11 */ /* 0x000fe4000f8e20ff */
[----:B--2---:R-:W2:Y:S02]  /*3c40*/  SYNCS.PHASECHK.TRANS64.TRYWAIT P0, [R0+URZ+0x90], R3 ;  /* 0x00009003000075a7 */ /* 0x004ea400080011ff */
[----:B--2---:R-:W-:Y:S05]  /*3c50*/  @!P0 BRA `(.L_x_70) ;  /* 0x0000004c00848947 */ /* 0x004fea0003800000 */
.L_x_139:
[----:B------:R-:W-:Y:S01]  /*3c60*/  ISETP.GE.AND P0, PT, R72, 0x1, PT ;  /* 0x000000014800780c */ /* 0x000fe20003f06270 */
[----:B------:R-:W3:Y:S01]  /*3c70*/  LDS.128 R24, [R24+0x120] ;  /* 0x0001200018187984 */ /* 0x000ee20000000c00 */
[----:B--2---:R-:W-:Y:S01]  /*3c80*/  VIADD R0, R0, 0xa0 ;  /* 0x000000a000007836 */ /* 0x004fe20000000000 */
[----:B------:R-:W-:Y:S01]  /*3c90*/  @!PT LDS RZ, [RZ] ;  /* 0x00000000fffff984 */ /* 0x000fe20000000800 */
[----:B------:R-:W-:Y:S01]  /*3ca0*/  @!PT LDS RZ, [RZ] ;  /* 0x00000000fffff984 */ /* 0x000fe20000000800 */
[----:B------:R-:W-:Y:S01]  /*3cb0*/  @!PT LDS RZ, [RZ] ;  /* 0x00000000fffff984 */ /* 0x000fe20000000800 */
[----:B------:R-:W-:Y:S01]  /*3cc0*/  @!PT LDS RZ, [RZ] ;  /* 0x00000000fffff984 */ /* 0x000fe20000000800 */
[----:B------:R2:W-:Y:S06]  /*3cd0*/  MEMBAR.ALL.CTA ;  /* 0x0000000000007992 */ /* 0x0005ec0000008000 */
[----:B--2---:R-:W2:Y:S01]  /*3ce0*/  FENCE.VIEW.ASYNC.S ;  /* 0x00000000000073c6 */ /* 0x004ea20000000000 */
[----:B------:R-:W-:Y:S04]  /*3cf0*/  PRMT R0, RZ, 0x654, R0 ;  /* 0x00000654ff007816 */ /* 0x000fe80000000000 */
[----:B--2---:R2:W-:Y:S01]  /*3d00*/  SYNCS.ARRIVE.TRANS64.RED.A1T0 RZ, [R0+URZ], RZ ;  /* 0x000000ff00ff79a7 */ /* 0x0045e200081004ff */
[----:B---3--:R-:W-:Y:S11]  /*3d10*/  LOP3.LUT P3, RZ, R26, 0x1, RZ, 0xc0, !PT ;  /* 0x000000011aff7812 */ /* 0x008ff6000786c0ff */
[----:B------:R-:W-:Y:S02]  /*3d20*/  @!UPT UIADD3 URZ, UPT, UPT, URZ, URZ, URZ ;  /* 0x000000fffffff290 */ /* 0x000fe4000fffe0ff */
[----:B------:R-:W-:Y:S02]  /*3d30*/  @P3 MOV R13, R24 ;  /* 0x00000018000d3202 */ /* 0x000fe40000000f00 */
[----:B------:R-:W-:Y:S01]  /*3d40*/  @P3 LOP3.LUT R8, R25, 0xffff, RZ, 0xc0, !PT ;  /* 0x0000ffff19083812 */ /* 0x000fe200078ec0ff */
[----:B--2---:R-:W-:Y:S06]  /*3d50*/  @!P0 BRA `(.L_x_71) ;  /* 0x0000000000a48947 */ /* 0x004fec0003800000 */
[----:B-1----:R-:W-:Y:S01]  /*3d60*/  IMAD.HI.U32 R35, R22, R7, RZ ;  /* 0x0000000716237227 */ /* 0x002fe200078e00ff */
[----:B------:R-:W-:Y:S02]  /*3d70*/  ISETP.NE.AND P0, PT, R6, 0x1, PT ;  /* 0x000000010600780c */ /* 0x000fe40003f05270 */
[----:B------:R-:W-:Y:S01]  /*3d80*/  ISETP.NE.AND P2, PT, R72, 0x1, PT ;  /* 0x000000014800780c */ /* 0x000fe20003f45270 */
[----:B----4-:R-:W-:Y:S01]  /*3d90*/  IMAD.HI.U32 R34, R19, R16, RZ ;  /* 0x0000001013227227 */ /* 0x010fe200078e00ff */
[----:B------:R-:W-:Y:S02]  /*3da0*/  SHF.R.U32.HI R35, RZ, R18, R35 ;  /* 0x00000012ff237219 */ /* 0x000fe40000011623 */
[----:B------:R-:W-:Y:S01]  /*3db0*/  ISETP.NE.AND P4, PT, R2, 0x1, PT ;  /* 0x000000010200780c */ /* 0x000fe20003f85270 */
[----:B------:R-:W-:Y:S01]  /*3dc0*/  IMAD.HI.U32 R36, R13, R16, RZ ;  /* 0x000000100d247227 */ /* 0x000fe200078e00ff */
[----:B------:R-:W-:Y:S02]  /*3dd0*/  SHF.R.U32.HI R34, RZ, R17, R34 ;  /* 0x00000011ff227219 */ /* 0x000fe40000011622 */
[----:B------:R-:W-:Y:S01]  /*3de0*/  SEL R3, R22, R35, !P0 ;  /* 0x0000002316037207 */ /* 0x000fe20004000000 */
[C---:B------:R-:W-:Y:S01]  /*3df0*/  IMAD.HI.U32 R35, R8.reuse, R7, RZ ;  /* 0x0000000708237227 */ /* 0x040fe200078e00ff */
[----:B------:R-:W-:Y:S02]  /*3e00*/  SEL R11, R19, R34, !P4 ;  /* 0x00000022130b7207 */ /* 0x000fe40006000000 */
[----:B------:R-:W-:Y:S01]  /*3e10*/  SHF.R.U32.HI R36, RZ, R17, R36 ;  /* 0x00000011ff247219 */ /* 0x000fe20000011624 */
[----:B------:R-:W-:Y:S01]  /*3e20*/  IMAD.HI.U32 R38, R3, R4, RZ ;  /* 0x0000000403267227 */ /* 0x000fe200078e00ff */
[----:B------:R-:W-:Y:S03]  /*3e30*/  SHF.R.U32.HI R35, RZ, R18, R35 ;  /* 0x00000012ff237219 */ /* 0x000fe60000011623 */
[----:B------:R-:W-:Y:S01]  /*3e40*/  IMAD.HI.U32 R34, R11, R4, RZ ;  /* 0x000000040b227227 */ /* 0x000fe200078e00ff */
[----:B------:R-:W-:Y:S02]  /*3e50*/  @P2 SHF.R.U32.HI R3, RZ, R5, R38 ;  /* 0x00000005ff032219 */ /* 0x000fe40000011626 */
[----:B------:R-:W-:Y:S02]  /*3e60*/  SEL R9, R8, R35, !P0 ;  /* 0x0000002308097207 */ /* 0x000fe40004000000 */
[----:B------:R-:W-:Y:S01]  /*3e70*/  @P2 SHF.R.U32.HI R11, RZ, R5, R34 ;  /* 0x00000005ff0b2219 */ /* 0x000fe20000011622 */
[C---:B------:R-:W-:Y:S01]  /*3e80*/  IMAD R10, R72.reuse, R3, RZ ;  /* 0x00000003480a7224 */ /* 0x040fe200078e02ff */
[----:B------:R-:W-:Y:S01]  /*3e90*/  SEL R3, R13, R36, !P4 ;  /* 0x000000240d037207 */ /* 0x000fe20006000000 */
[C---:B------:R-:W-:Y:S03]  /*3ea0*/  IMAD.HI.U32 R14, R9.reuse, R4, RZ ;  /* 0x00000004090e7227 */ /* 0x040fe600078e00ff */
[----:B------:R-:W-:Y:S01]  /*3eb0*/  ISETP.GE.AND P0, PT, R9, R10, PT ;  /* 0x0000000a0900720c */ /* 0x000fe20003f06270 */
[C---:B------:R-:W-:Y:S01]  /*3ec0*/  IMAD R12, R72.reuse, R11, RZ ;  /* 0x0000000b480c7224 */ /* 0x040fe200078e02ff */
[-C--:B------:R-:W-:Y:S04]  /*3ed0*/  SHF.R.U32.HI R14, RZ, R5.reuse, R14 ;  /* 0x00000005ff0e7219 */ /* 0x080fe8000001160e */
[----:B------:R-:W-:Y:S02]  /*3ee0*/  ISETP.GE.OR P0, PT, R3, R12, P0 ;  /* 0x0000000c0300720c */ /* 0x000fe40000706670 */
[----:B------:R-:W-:Y:S05]  /*3ef0*/  SEL R15, R9, R14, !P2 ;  /* 0x0000000e090f7207 */ /* 0x000fea0005000000 */
[----:B------:R-:W-:Y:S04]  /*3f00*/  IMAD.MOV R14, RZ, RZ, -R15 ;  /* 0x000000ffff0e7224 */ /* 0x000fe800078e0a0f */
[----:B------:R-:W-:Y:S02]  /*3f10*/  IMAD R14, R72, R14, R9 ;  /* 0x0000000e480e7224 */ /* 0x000fe400078e0209 */
[C---:B------:R-:W-:Y:S05]  /*3f20*/  @!P0 IMAD.HI.U32 R10, R3.reuse, R4, RZ ;  /* 0x00000004030a8227 */ /* 0x040fea00078e00ff */
[----:B------:R-:W-:Y:S04]  /*3f30*/  @!P0 SHF.R.U32.HI R10, RZ, R5, R10 ;  /* 0x00000005ff0a8219 */ /* 0x000fe8000001160a */
[----:B------:R-:W-:Y:S01]  /*3f40*/  @!P0 SEL R0, R3, R10, !P2 ;  /* 0x0000000a03008207 */ /* 0x000fe20005000000 */
[----:B------:R-:W-:Y:S03]  /*3f50*/  IMAD.MOV R10, RZ, RZ, -R3 ;  /* 0x000000ffff0a7224 */ /* 0x000fe600078e0a03 */
[----:B------:R-:W-:Y:S01]  /*3f60*/  @!P0 IADD3 R15, PT, PT, R15, -R0, RZ ;  /* 0x800000000f0f8210 */ /* 0x000fe20007ffe0ff */
[----:B------:R-:W-:Y:S01]  /*3f70*/  @!P0 IMAD R0, R11, R14, R0 ;  /* 0x0000000e0b008224 */ /* 0x000fe200078e0200 */
[----:B------:R-:W-:Y:S01]  /*3f80*/  IADD3 R11, PT, PT, -R9, RZ, RZ ;  /* 0x000000ff090b7210 */ /* 0x000fe20007ffe1ff */
[----:B------:R-:W-:Y:S02]  /*3f90*/  IMAD R13, R2, R10, R13 ;  /* 0x0000000a020d7224 */ /* 0x000fe400078e020d */
[----:B------:R-:W-:Y:S02]  /*3fa0*/  @!P0 IMAD R9, R15, R72, R3 ;  /* 0x000000480f098224 */ /* 0x000fe400078e0203 */
[----:B------:R-:W-:Y:S02]  /*3fb0*/  @!P0 IMAD.MOV.U32 R3, RZ, RZ, R0 ;  /* 0x000000ffff038224 */ /* 0x000fe400078e0000 */
[----:B------:R-:W-:Y:S02]  /*3fc0*/  IMAD R8, R6, R11, R8 ;  /* 0x0000000b06087224 */ /* 0x000fe400078e0208 */
[----:B------:R-:W-:Y:S02]  /*3fd0*/  IMAD R13, R3, R2, R13 ;  /* 0x00000002030d7224 */ /* 0x000fe400078e020d */
[----:B------:R-:W-:Y:S02]  /*3fe0*/  IMAD R8, R9, R6, R8 ;  /* 0x0000000609087224 */ /* 0x000fe400078e0208 */
.L_x_71:
[----:B------:R-:W-:Y:S05]  /*3ff0*/  BRA.U UP1, `(.L_x_72) ;  /* 0x0000000101107547 */ /* 0x000fea000b800000 */
[----:B------:R-:W-:Y:S04]  /*4000*/  MOV R0, UR6 ;  /* 0x0000000600007c02 */ /* 0x000fe80008000f00 */
[----:B------:R-:W-:Y:S04]  /*4010*/  SHF.L.U32 R3, R0, 0x1f, RZ ;  /* 0x0000001f00037819 */ /* 0x000fe800000006ff */
[----:B------:R-:W2:Y:S02]  /*4020*/  SYNCS.PHASECHK.TRANS64.TRYWAIT P0, [UR7+0x88], R3 ;  /* 0x00008803ff0075a7 */ /* 0x000ea40008001107 */
[----:B--2---:R-:W-:Y:S05]  /*4030*/  @!P0 BRA `(.L_x_73) ;  /* 0x0000004800a08947 */ /* 0x004fea0003800000 */
.L_x_72:
[----:B------:R-:W-:Y:S02]  /*4040*/  R2UR UR19, R21 ;  /* 0x00000000151372ca */ /* 0x000fe400000e0000 */
[----:B------:R-:W-:Y:S02]  /*4050*/  R2UR UR18, R20 ;  /* 0x00000000141272ca */ /* 0x000fe400000e0000 */
[----:B------:R-:W-:Y:S02]  /*4060*/  ISETP.NE.U32.AND P2, PT, RZ, UR4, PT ;  /* 0x00000004ff007c0c */ /* 0x000fe4000bf45070 */
[----:B------:R-:W-:Y:S02]  /*4070*/  SHF.L.U32 R12, R31, 0x1f, RZ ;  /* 0x0000001f1f0c7819 */ /* 0x000fe400000006ff */
[----:B------:R-:W-:Y:S05]  /*4080*/  ISETP.NE.AND.EX P2, PT, RZ, UR5, PT, P2 ;  /* 0x00000005ff007c0c */ /* 0x000fea000bf45320 */
[----:B------:R-:W-:Y:S02]  /*4090*/  USHF.L.U32 UR19, UR19, 0x7, URZ ;  /* 0x0000000713137899 */ /* 0x000fe400080006ff */
[----:B------:R-:W-:Y:S01]  /*40a0*/  USHF.L.U32 UR18, UR18, 0x7, URZ ;  /* 0x0000000712127899 */ /* 0x000fe200080006ff */
[----:B------:R-:W-:Y:S11]  /*40b0*/  BRA.U !UP3, `(.L_x_74) ;  /* 0x000000010b347547 */ /* 0x000ff6000b800000 */
[----:B------:R-:W-:Y:S01]  /*40c0*/  UPLOP3.LUT UP0, UPT, UPT, UPT, UP2, 0x80, 0x8 ;  /* 0x000000000008789c */ /* 0x000fe20003f0f020 */
[----:B--2---:R-:W-:Y:S02]  /*40d0*/  HFMA2 R0, -RZ, RZ, 0, 5.9604644775390625e-08 ;  /* 0x00000001ff007431 */ /* 0x004fe400000001ff */
[----:B------:R-:W-:Y:S03]  /*40e0*/  IMAD.MOV.U32 R171, RZ, RZ, 0x1 ;  /* 0x00000001ffab7424 */ /* 0x000fe600078e00ff */
[----:B------:R-:W-:Y:S05]  /*40f0*/  PLOP3.LUT P0, PT, PT, PT, UP0, 0x80, 0x8 ;  /* 0x000000000008781c */ /* 0x000fea0003f0f008 */
[----:B------:R-:W2:Y:S01]  /*4100*/  @UP0 LDCU.64 UR10, c[0x0][0x888] ;  /* 0x00011100ff0a07ac */ /* 0x000ea20008000a00 */
[----:B------:R-:W-:Y:S07]  /*4110*/  @UP0 UIMAD UR8, UR36, UR4, URZ ;  /* 0x00000004240802a4 */ /* 0x000fee000f8e02ff */
[----:B------:R-:W-:Y:S01]  /*4120*/  @!P0 PRMT R171, R0, 0x7610, R171 ;  /* 0x0000761000ab8816 */ /* 0x000fe200000000ab */
[----:B--2---:R-:W-:Y:S03]  /*4130*/  @UP0 UIMAD.WIDE UR10, UR8, 0x4, UR10 ;  /* 0x00000004080a08a5 */ /* 0x004fe6000f8e020a */
[----:B------:R-:W2:Y:S03]  /*4140*/  @!UP0 LDCU UR8, c[0x0][0x880] ;  /* 0x00011000ff0887ac */ /* 0x000ea60008000800 */
[----:B------:R-:W-:Y:S01]  /*4150*/  IMAD.U32 R10, RZ, RZ, UR10 ;  /* 0x0000000aff0a7e24 */ /* 0x000fe2000f8e00ff */
[----:B------:R-:W-:Y:S05]  /*4160*/  MOV R11, UR11 ;  /* 0x0000000b000b7c02 */ /* 0x000fea0008000f00 */
[----:B-----5:R3:W5:Y:S02]  /*4170*/  @P0 LDG.E R81, desc[UR46][R10.64] ;  /* 0x0000002e0a510981 */ /* 0x020764000c1e1900 */
[----:B--23--:R-:W-:Y:S07]  /*4180*/  @!P0 IMAD.U32 R81, RZ, RZ, UR8 ;  /* 0x00000008ff518e24 */ /* 0x00cfee000f8e00ff */
.L_x_74:
[----:B-----5:R-:W-:Y:S01]  /*4190*/  @!P2 FSETP.EQ.AND P0, PT, R81, RZ, PT ;  /* 0x000000ff5100a20b */ /* 0x020fe20003f02000 */
[----:B------:R-:W-:Y:S01]  /*41a0*/  @!UPT UIADD3 URZ, UPT, UPT, URZ, URZ, URZ ;  /* 0x000000fffffff290 */ /* 0x000fe2000fffe0ff */
[----:B------:R-:W-:Y:S11]  /*41b0*/  @!P2 BRA `(.L_x_75) ;  /* 0x000000000014a947 */ /* 0x000ff60003800000 */
[----:B------:R-:W-:Y:S02]  /*41c0*/  LOP3.LUT P2, RZ, R171, 0xff, RZ, 0xc0, !PT ;  /* 0x000000ffabff7812 */ /* 0x000fe4000784c0ff */
[----:B------:R-:W-:Y:S04]  /*41d0*/  PLOP3.LUT P0, PT, PT, PT, UP0, 0x80, 0x8 ;  /* 0x000000000008781c */ /* 0x000fe80003f0f008 */
[----:B------:R-:W-:Y:S07]  /*41e0*/  PLOP3.LUT P0, PT, P0, PT, PT, 0x8, 0x80 ;  /* 0x000000000080781c */ /* 0x000fee000070e170 */
[----:B------:R-:W-:Y:S11]  /*41f0*/  @P2 FSETP.EQ.AND P0, PT, R81, RZ, PT ;  /* 0x000000ff5100220b */ /* 0x000ff60003f02000 */
[----:B------:R-:W-:Y:S02]  /*4200*/  @!UPT UIADD3 URZ, UPT, UPT, URZ, URZ, URZ ;  /* 0x000000fffffff290 */ /* 0x000fe4000fffe0ff */
.L_x_75:
[----:B------:R-:W3:Y:S01]  /*4210*/  SYNCS.PHASECHK.TRANS64.TRYWAIT P2, [UR7+0x70], R12 ;  /* 0x0000700cff0075a7 */ /* 0x000ee20008041107 */
[----:B------:R-:W-:Y:S04]  /*4220*/  ELECT P4, URZ, PT ;  /* 0x0000000000ff782f */ /* 0x000fe80003880000 */
[----:B------:R-:W-:Y:S11]  /*4230*/  PLOP3.LUT P4, PT, P0, P4, PT, 0xf2, 0x2f ;  /* 0x00000000002f781c */ /* 0x000ff60000789e72 */
[----:B------:R-:W-:Y:S02]  /*4240*/  @!UPT UIADD3 URZ, UPT, UPT, URZ, URZ, URZ ;  /* 0x000000fffffff290 */ /* 0x000fe4000fffe0ff */
[----:B-1----:R-:W-:Y:S05]  /*4250*/  @!P4 IADD3 R21, P0, PT, R32, 0x580, RZ ;  /* 0x000005802015c810 */ /* 0x002fea0007f1e0ff */
[----:B------:R-:W-:Y:S01]  /*4260*/  @!P4 IMAD.X R20, RZ, RZ, R33, P0 ;  /* 0x000000ffff14c224 */ /* 0x000fe200000e0621 */
[----:B---3--:R-:W-:Y:S07]  /*4270*/  @!P2 BRA `(.L_x_76) ;  /* 0x000000480028a947 */ /* 0x008fee0003800000 */
.L_x_142:
[----:B------:R-:W3:Y:S01]  /*4280*/  LDC.64 R14, c[0x0][0xb10] ;  /* 0x0002c400ff0e7b82 */ /* 0x000ee20000000a00 */
[----:B------:R-:W-:Y:S01]  /*4290*/  @!P4 R2UR UR8, R20 ;  /* 0x000000001408c2ca */ /* 0x000fe200000e0000 */
[----:B------:R-:W-:Y:S01]  /*42a0*/  VOTEU.ALL UP1, P4 ;  /* 0x0000000000ff7886 */ /* 0x000fe20002020000 */
[----:B------:R-:W-:Y:S01]  /*42b0*/  @!P4 R2UR UR9, R21 ;  /* 0x000000001509c2ca */ /* 0x000fe200000e0000 */
[----:B------:R-:W-:Y:S01]  /*42c0*/  UMOV UR10, 0x0 ;  /* 0x00000000000a7882 */ /* 0x000fe20000000000 */
[----:B------:R-:W-:Y:S03]  /*42d0*/  UMOV UR11, 0x10000000 ;  /* 0x10000000000b7882 */ /* 0x000fe60000000000 */
[----:B------:R-:W5:Y:S01]  /*42e0*/  LDC.64 R10, c[0x0][0xb18] ;  /* 0x0002c600ff0a7b82 */ /* 0x000f620000000a00 */
[----:B------:R-:W-:Y:S01]  /*42f0*/  @!UP1 UIADD3 UR16, UPT, UPT, UR7, 0x200, URZ ;  /* 0x0000020007109890 */ /* 0x000fe2000fffe0ff */
[----:B------:R-:W-:Y:S01]  /*4300*/  @P3 SHF.R.U32.HI R28, RZ, 0x10, R25 ;  /* 0x00000010ff1c3819 */ /* 0x000fe20000011619 */
[----:B------:R-:W-:Y:S01]  /*4310*/  VOTEU.ALL UP1, P4 ;  /* 0x0000000000ff7886 */ /* 0x000fe20002020000 */
[----:B------:R-:W-:Y:S01]  /*4320*/  UMOV UR20, UR36 ;  /* 0x0000002400147c82 */ /* 0x000fe20008000000 */
[----:B------:R-:W-:Y:S03]  /*4330*/  VIADD R30, R30, 0x1 ;  /* 0x000000011e1e7836 */ /* 0x000fe60000000000 */
[----:B--2---:R-:W2:Y:S01]  /*4340*/  @!P1 LDC R0, c[0x0][0xb20] ;  /* 0x0002c800ff009b82 */ /* 0x004ea20000000800 */
[----:B------:R-:W-:Y:S01]  /*4350*/  IMAD.U32 R21, RZ, RZ, UR8 ;  /* 0x00000008ff157e24 */ /* 0x000fe2000f8e00ff */
[----:B------:R-:W-:Y:S06]  /*4360*/  UPRMT UR8, UR37, 0x654, UR17 ;  /* 0x0000065425087896 */ /* 0x000fec0008000011 */
[----:B-1----:R-:W1:Y:S01]  /*4370*/  @!P1 LDC R3, c[0x0][0xb0c] ;  /* 0x0002c300ff039b82 */ /* 0x002e620000000800 */
[----:B------:R-:W-:Y:S01]  /*4380*/  IMAD.U32 R20, RZ, RZ, UR9 ;  /* 0x00000009ff147e24 */ /* 0x000fe2000f8e00ff */
[----:B------:R-:W-:Y:S04]  /*4390*/  @!P4 R2UR UR15, R21 ;  /* 0x00000000150fc2ca */ /* 0x000fe800000e0000 */
[----:B------:R-:W-:Y:S01]  /*43a0*/  @!P4 R2UR UR14, R20 ;  /* 0x00000000140ec2ca */ /* 0x000fe200000e0000 */
[----:B------:R-:W-:Y:S11]  /*43b0*/  @!P4 IMAD.MOV.U32 R20, RZ, RZ, 0x2000 ;  /* 0x00002000ff14c424 */ /* 0x000ff600078e00ff */
[----:B------:R-:W-:Y:S01]  /*43c0*/  @!UPT UIADD3 URZ, UPT, UPT, URZ, URZ, URZ ;  /* 0x000000fffffff290 */ /* 0x000fe2000fffe0ff */
[----:B------:R1:W-:Y:S01]  /*43d0*/  @!UP1 UTMALDG.3D [UR16], [UR14], desc[UR10] ;  /* 0x00000a100e0095b4 */ /* 0x0003e20008011000 */
[----:B------:R1:W-:Y:S02]  /*43e0*/  @!P4 SYNCS.ARRIVE.TRANS64.RED.A0TR RZ, [UR7+0x60], R20 ;  /* 0x00006014ffffc9a7 */ /* 0x0003e40008300407 */
[----:B-1----:R-:W-:Y:S01]  /*43f0*/  @!P1 ISETP.NE.AND P2, PT, R3, 0x1, PT ;  /* 0x000000010300980c */ /* 0x002fe20003f45270 */
[C---:B---3--:R-:W-:Y:S01]  /*4400*/  @!P1 IMAD.HI.U32 R14, R13.reuse, R14, RZ ;  /* 0x0000000e0d0e9227 */ /* 0x048fe200078e00ff */
[----:B-----5:R-:W-:Y:S03]  /*4410*/  @!P1 ISETP.NE.AND P0, PT, R10, 0x1, PT ;  /* 0x000000010a00980c */ /* 0x020fe60003f05270 */
[C---:B------:R-:W-:Y:S01]  /*4420*/  @!P1 IMAD.HI.U32 R11, R8.reuse, R11, RZ ;  /* 0x0000000b080b9227 */ /* 0x040fe200078e00ff */
[----:B------:R-:W-:Y:S04]  /*4430*/  @!P1 SHF.R.U32.HI R14, RZ, R15, R14 ;  /* 0x0000000fff0e9219 */ /* 0x000fe8000001160e */
[----:B--2---:R-:W-:Y:S01]  /*4440*/  @!P1 SHF.R.U32.HI R9, RZ, R0, R11 ;  /* 0x00000000ff099219 */ /* 0x004fe2000001160b */
[----:B------:R-:W-:Y:S01]  /*4450*/  SYNCS.ARRIVE.TRANS64.RED.A1T0 RZ, [UR8], RZ ;  /* 0x000000ffffff79a7 */ /* 0x000fe20008100408 */
[----:B------:R-:W-:Y:S02]  /*4460*/  @!P1 SEL R14, R13, R14, !P2 ;  /* 0x0000000e0d0e9207 */ /* 0x000fe40005000000 */
[----:B------:R-:W-:Y:S01]  /*4470*/  @!P1 SEL R9, R8, R9, !P0 ;  /* 0x0000000908099207 */ /* 0x000fe20004000000 */
[----:B------:R-:W1:Y:S04]  /*4480*/  SYNCS.PHASECHK.TRANS64.TRYWAIT P5, [UR7+0x78], R12 ;  /* 0x0000780cff0075a7 */ /* 0x000e6800080a1107 */
[----:B------:R-:W-:Y:S02]  /*4490*/  @!P1 IMAD.IADD R0, R9, 0x1, -R14 ;  /* 0x0000000109009824 */ /* 0x000fe400078e0a0e */
[----:B------:R-:W-:Y:S02]  /*44a0*/  @!P1 IMAD.IADD R9, R14, 0x1, -R9 ;  /* 0x000000010e099824 */ /* 0x000fe400078e0a09 */
[----:B------:R-:W-:Y:S02]  /*44b0*/  @!P1 IMAD R13, R0, R3, R13 ;  /* 0x00000003000d9224 */ /* 0x000fe400078e020d */
[----:B------:R-:W-:Y:S01]  /*44c0*/  @!P1 IMAD R8, R9, R10, R8 ;  /* 0x0000000a09089224 */ /* 0x000fe200078e0208 */
[----:B-1----:R-:W-:Y:S06]  /*44d0*/  @!P5 BRA `(.L_x_77) ;  /* 0x0000004400a8d947 */ /* 0x002fec0003800000 */
.L_x_144:
[----:B-1----:R-:W-:Y:S01]  /*44e0*/  @!P4 IADD3 R3, P0, PT, R32, 0x580, RZ ;  /* 0x000005802003c810 */ /* 0x002fe20007f1e0ff */
[----:B------:R-:W-:Y:S01]  /*44f0*/  VOTEU.ALL UP1, P4 ;  /* 0x0000000000ff7886 */ /* 0x000fe20002020000 */
[----:B------:R-:W-:Y:S01]  /*4500*/  UMOV UR20, 0x0 ;  /* 0x0000000000147882 */ /* 0x000fe20000000000 */
[----:B------:R-:W-:Y:S01]  /*4510*/  UMOV UR21, 0x10000000 ;  /* 0x1000000000157882 */ /* 0x000fe20000000000 */
[----:B------:R-:W-:Y:S01]  /*4520*/  @!P4 R2UR UR9, R3 ;  /* 0x000000000309c2ca */ /* 0x000fe200000e0000 */
[----:B------:R-:W-:Y:S01]  /*4530*/  @!P4 IMAD.X R0, RZ, RZ, R33, P0 ;  /* 0x000000ffff00c224 */ /* 0x000fe200000e0621 */
[----:B------:R-:W-:Y:S01]  /*4540*/  @!UP1 UIADD3 UR10, UPT, UPT, UR18, 0x40, URZ ;  /* 0x00000040120a9890 */ /* 0x000fe2000fffe0ff */
[----:B------:R-:W-:Y:S01]  /*4550*/  ISETP.NE.AND P0, PT, R30, 0x2, PT ;  /* 0x000000021e00780c */ /* 0x000fe20003f05270 */
[----:B------:R-:W-:Y:S01]  /*4560*/  UMOV UR11, UR19 ;  /* 0x00000013000b7c82 */ /* 0x000fe20008000000 */
[----:B------:R-:W-:Y:S01]  /*4570*/  UMOV UR12, UR36 ;  /* 0x00000024000c7c82 */ /* 0x000fe20008000000 */
[----:B------:R-:W-:Y:S01]  /*4580*/  @!P4 R2UR UR8, R0 ;  /* 0x000000000008c2ca */ /* 0x000fe200000e0000 */
[----:B------:R-:W-:Y:S01]  /*4590*/  IMAD.IADD R20, R8, 0x1, R147 ;  /* 0x0000000108147824 */ /* 0x000fe200078e0293 */
[----:B------:R-:W-:Y:S01]  /*45a0*/  @P3 R2UR UR36, R28 ;  /* 0x000000001c2432ca */ /* 0x000fe200000e0000 */
[----:B------:R-:W-:Y:S01]  /*45b0*/  IMAD.IADD R21, R13, 0x1, R170 ;  /* 0x000000010d157824 */ /* 0x000fe200078e02aa */
[----:B------:R-:W-:Y:S02]  /*45c0*/  SEL R0, RZ, 0x1, P0 ;  /* 0x00000001ff007807 */ /* 0x000fe40000000000 */
[----:B------:R-:W-:Y:S01]  /*45d0*/  LOP3.LUT R31, R31, 0x1, RZ, 0x3c, !PT ;  /* 0x000000011f1f7812 */ /* 0x000fe200078e3cff */
[----:B------:R-:W-:Y:S01]  /*45e0*/  IMAD.U32 R10, RZ, RZ, UR9 ;  /* 0x00000009ff0a7e24 */ /* 0x000fe2000f8e00ff */
[----:B------:R-:W-:Y:S01]  /*45f0*/  @!UP1 UIADD3 UR9, UPT, UPT, UR7, 0x68, URZ ;  /* 0x0000006807099890 */ /* 0x000fe2000fffe0ff */
[----:B------:R-:W-:Y:S02]  /*4600*/  LOP3.LUT R29, R29, R0, RZ, 0x3c, !PT ;  /* 0x000000001d1d7212 */ /* 0x000fe400078e3cff */
[----:B------:R-:W-:Y:S02]  /*4610*/  SEL R30, R30, RZ, P0 ;  /* 0x000000ff1e1e7207 */ /* 0x000fe40000000000 */
[----:B------:R-:W-:Y:S01]  /*4620*/  IMAD.U32 R11, RZ, RZ, UR8 ;  /* 0x00000008ff0b7e24 */ /* 0x000fe2000f8e00ff */
[----:B------:R-:W-:Y:S01]  /*4630*/  @!P4 R2UR UR14, R10 ;  /* 0x000000000a0ec2ca */ /* 0x000fe200000e0000 */
[----:B------:R-:W-:Y:S01]  /*4640*/  @!UP1 UIADD3 UR8, UPT, UPT, UR7, 0x2200, URZ ;  /* 0x0000220007089890 */ /* 0x000fe2000fffe0ff */
[----:B------:R-:W-:Y:S02]  /*4650*/  VOTEU.ALL UP1, P4 ;  /* 0x0000000000ff7886 */ /* 0x000fe40002020000 */
[----:B------:R-:W-:Y:S11]  /*4660*/  @!P4 R2UR UR15, R11 ;  /* 0x000000000b0fc2ca */ /* 0x000ff600000e0000 */
[----:B------:R-:W-:Y:S02]  /*4670*/  @!UPT UIADD3 URZ, UPT, UPT, URZ, URZ, URZ ;  /* 0x000000fffffff290 */ /* 0x000fe4000fffe0ff */
[----:B------:R2:W-:Y:S01]  /*4680*/  @!UP1 UTMALDG.3D [UR8], [UR14], desc[UR20] ;  /* 0x000014080e0095b4 */ /* 0x0005e20008011000 */
[----:B------:R2:W-:Y:S01]  /*4690*/  @!P4 SYNCS.ARRIVE.TRANS64.RED.A0TR RZ, [UR7+0x68], R23 ;  /* 0x00006817ffffc9a7 */ /* 0x0005e20008300407 */
[----:B------:R-:W-:Y:S01]  /*46a0*/  UPLOP3.LUT UP1, UPT, UPT, UPT, UPT, 0x80, 0x8 ;  /* 0x000000000008789c */ /* 0x000fe20003f2f070 */
[----:B------:R-:W-:Y:S01]  /*46b0*/  SYNCS.ARRIVE.TRANS64.RED.A1T0 RZ, [UR13], RZ ;  /* 0x000000ffffff79a7 */ /* 0x000fe2000810040d */
[----:B------:R-:W-:Y:S09]  /*46c0*/  @P3 BRA `(.L_x_78) ;  /* 0xfffffff400503947 */ /* 0x000ff2000383ffff */
[----:B------:R-:W-:-:S04]  /*46d0*/  SHF.L.U32 R3, R31, 0x1f, RZ ;  /* 0x0000001f1f037819 */ /* 0x000fc800000006ff */
[----:B------:R-:W1:Y:S02]  /*46e0*/  SYNCS.PHASECHK.TRANS64.TRYWAIT P0, [UR7+0x70], R3 ;  /* 0x00007003ff0075a7 */ /* 0x000e640008001107 */
[----:B-1----:R-:W-:Y:S05]  /*46f0*/  @!P0 BRA `(.L_x_79) ;  /* 0x0000004400388947 */ /* 0x002fea0003800000 */
.L_x_146:
[----:B-1----:R-:W-:-:S07]  /*4700*/  MOV R0, UR7 ;  /* 0x0000000700007c02 */ /* 0x002fce0008000f00 */
.L_x_80:
[----:B-1----:R-:W-:-:S04]  /*4710*/  SHF.L.U32 R3, R31, 0x1f, RZ ;  /* 0x0000001f1f037819 */ /* 0x002fc800000006ff */
[----:B------:R1:W3:Y:S03]  /*4720*/  SYNCS.PHASECHK.TRANS64.TRYWAIT P0, [R0+URZ+0x78], R3 ;  /* 0x00007803000075a7 */ /* 0x0002e600080011ff */
[----:B---3--:R-:W-:Y:S05]  /*4730*/  @!P0 NANOSLEEP.SYNCS 0x989680 ;  /* 0x009896800000895d */ /* 0x008fea0003900000 */
[----:B------:R-:W3:Y:S02]  /*4740*/  @!P0 SYNCS.PHASECHK.TRANS64 P0, [R0+URZ+0x78], R3 ;  /* 0x00007803000085a7 */ /* 0x000ee400080010ff */
[----:B--23--:R-:W-:Y:S05]  /*4750*/  @P0 EXIT ;  /* 0x000000000000094d */ /* 0x00cfea0003800000 */
[----:B------:R-:W-:Y:S05]  /*4760*/  BRA `(.L_x_80) ;  /* 0xfffffffc00e87947 */ /* 0x000fea000383ffff */
.L_x_69:
[----:B------:R-:W-:-:S06]  /*4770*/  UISETP.GE.AND UP1, UPT, UR8, 0x4, UPT ;  /* 0x000000040800788c */ /* 0x000fcc000bf26270 */
[----:B------:R-:W-:-:S13]  /*4780*/  PLOP3.LUT P0, PT, PT, PT, UP1, 0x80, 0x8 ;  /* 0x000000000008781c */ /* 0x000fda0003f0f018 */
[----:B------:R-:W-:Y:S05]  /*4790*/  @!P0 EXIT ;  /* 0x000000000000894d */ /* 0x000fea0003800000 */
[----:B------:R-:W-:Y:S01]  /*47a0*/  BAR.SYNC.DEFER_BLOCKING 0x6, 0xa0 ;  /* 0x0182800000007b1d */ /* 0x000fe20000010000 */
[C---:B------:R-:W-:Y:S01]  /*47b0*/  IMAD.SHL.U32 R3, R189.reuse, 0x40, RZ ;  /* 0x00000040bd037824 */ /* 0x040fe200078e00ff */
[C---:B------:R-:W-:Y:S01]  /*47c0*/  LOP3.LUT R193, R189.reuse, 0x60, RZ, 0xc0, !PT ;  /* 0x00000060bdc17812 */ /* 0x040fe200078ec0ff */
[C---:B------:R-:W-:Y:S01]  /*47d0*/  IMAD.SHL.U32 R172, R189.reuse, 0x8, RZ ;  /* 0x00000008bdac7824 */ /* 0x040fe200078e00ff */
[C---:B------:R-:W-:Y:S01]  /*47e0*/  LOP3.LUT R191, R189.reuse, 0x2, RZ, 0xc0, !PT ;  /* 0x00000002bdbf7812 */ /* 0x040fe200078ec0ff */
[----:B------:R-:W-:Y:S01]  /*47f0*/  IMAD.U32 R79, R189, 0x10000, RZ ;  /* 0x00010000bd4f7824 */ /* 0x000fe200078e00ff */
[----:B------:R-:W-:Y:S02]  /*4800*/  UMOV UR49, 0x400 ;  /* 0x0000040000317882 */ /* 0x000fe40000000000 */
[----:B------:R-:W1:Y:S01]  /*4810*/  LDC R177, c[0x0][0x370] ;  /* 0x0000dc00ffb17b82 */ /* 0x000e620000000800 */
[----:B------:R-:W-:Y:S01]  /*4820*/  ULEA UR49, UR37, UR49, 0x18 ;  /* 0x0000003125317291 */ /* 0x000fe2000f8ec0ff */
[----:B------:R-:W-:Y:S01]  /*4830*/  LOP3.LUT R5, R3, 0x180, RZ, 0xc0, !PT ;  /* 0x0000018003057812 */ /* 0x000fe200078ec0ff */
[----:B------:R-:W-:Y:S01]  /*4840*/  HFMA2 R195, -RZ, RZ, 0, 0 ;  /* 0x00000000ffc37431 */ /* 0x000fe200000001ff */
[----:B------:R-:W-:Y:S01]  /*4850*/  LOP3.LUT R79, R79, 0x600000, RZ, 0xc0, !PT ;  /* 0x006000004f4f7812 */ /* 0x000fe200078ec0ff */
[----:B------:R-:W-:Y:S01]  /*4860*/  UIADD3 UR4, UPT, UPT, UR49, 0x4200, URZ ;  /* 0x0000420031047890 */ /* 0x000fe2000fffe0ff */
[----:B------:R-:W-:Y:S01]  /*4870*/  LOP3.LUT R172, R5, 0x30, R172, 0xf8, !PT ;  /* 0x0000003005ac7812 */ /* 0x000fe200078ef8ac */
[----:B------:R-:W-:Y:S01]  /*4880*/  IMAD.MOV.U32 R76, RZ, RZ, RZ ;  /* 0x000000ffff4c7224 */ /* 0x000fe200078e00ff */
[----:B------:R-:W2:Y:S01]  /*4890*/  LDC R74, c[0x0][0xb0c] ;  /* 0x0002c300ff4a7b82 */ /* 0x000ea20000000800 */
[----:B------:R-:W-:-:S02]  /*48a0*/  LOP3.LUT R189, R189, 0x4, RZ, 0xc0, !PT ;  /* 0x00000004bdbd7812 */ /* 0x000fc400078ec0ff */
[----:B------:R-:W-:Y:S02]  /*48b0*/  CS2R R182, SRZ ;  /* 0x0000000000b67805 */ /* 0x000fe4000001ff00 */
[----:B------:R-:W-:Y:S02]  /*48c0*/  LOP3.LUT R172, R172, 0x1e40, R3, 0xf8, !PT ;  /* 0x00001e40acac7812 */ /* 0x000fe400078ef803 */
[----:B------:R-:W-:Y:S02]  /*48d0*/  CS2R R180, SRZ ;  /* 0x0000000000b47805 */ /* 0x000fe4000001ff00 */
[----:B------:R-:W-:Y:S01]  /*48e0*/  IADD3 R188, PT, PT, -R189, 0x2, RZ ;  /* 0x00000002bdbc7810 */ /* 0x000fe20007ffe1ff */
[----:B------:R-:W-:Y:S01]  /*48f0*/  IMAD.MOV R176, RZ, RZ, -R191 ;  /* 0x000000ffffb07224 */ /* 0x000fe200078e0abf */
[----:B------:R-:W-:Y:S01]  /*4900*/  MOV R192, UR4 ;  /* 0x0000000400c07c02 */ /* 0x000fe20008000f00 */
[----:B------:R-:W4:Y:S01]  /*4910*/  LDC R174, c[0x0][0xb20] ;  /* 0x0002c800ffae7b82 */ /* 0x000f220000000800 */
[----:B------:R-:W3:Y:S01]  /*4920*/  LDS R0, [UR49+0x140] ;  /* 0x00014031ff007984 */ /* 0x000ee20008000800 */
[----:B------:R-:W-:Y:S01]  /*4930*/  VIADD R190, R172, UR49 ;  /* 0x00000031acbe7c36 */ /* 0x000fe20008000000 */
[----:B------:R-:W1:Y:S01]  /*4940*/  LDCU.64 UR52, c[0x0][0x348] ;  /* 0x00006900ff3477ac */ /* 0x000e620008000a00 */
[----:B------:R-:W-:-:S02]  /*4950*/  IMAD.MOV R175, RZ, RZ, -R189 ;  /* 0x000000ffffaf7224 */ /* 0x000fc400078e0abd */
[----:B------:R-:W-:Y:S01]  /*4960*/  VIADD R190, R190, 0x200 ;  /* 0x00000200bebe7836 */ /* 0x000fe20000000000 */
[----:B------:R-:W1:Y:S01]  /*4970*/  LDCU.64 UR38, c[0x0][0x888] ;  /* 0x00011100ff2677ac */ /* 0x000e620008000a00 */
[----:B------:R-:W1:Y:S01]  /*4980*/  LDC R73, c[0x0][0xb30] ;  /* 0x0002cc00ff497b82 */ /* 0x000e620000000800 */
[----:B------:R-:W1:Y:S01]  /*4990*/  LDCU.64 UR44, c[0x0][0x890] ;  /* 0x00011200ff2c77ac */ /* 0x000e620008000a00 */
[----:B------:R-:W-:-:S06]  /*49a0*/  UIADD3 UR48, UPT, UPT, UR49, 0x200, URZ ;  /* 0x0000020031307890 */ /* 0x000fcc000fffe0ff */
[----:B------:R-:W1:Y:S08]  /*49b0*/  LDC.64 R168, c[0x0][0xb10] ;  /* 0x0002c400ffa87b82 */ /* 0x000e700000000a00 */
[----:B------:R-:W1:Y:S08]  /*49c0*/  LDC.64 R70, c[0x0][0xb18] ;  /* 0x0002c600ff467b82 */ /* 0x000e700000000a00 */
[----:B------:R-:W1:Y:S08]  /*49d0*/  LDC.64 R68, c[0x0][0xb28] ;  /* 0x0002ca00ff447b82 */ /* 0x000e700000000a00 */
[----:B------:R-:W1:Y:S01]  /*49e0*/  LDC.64 R166, c[0x0][0x8b0] ;  /* 0x00022c00ffa67b82 */ /* 0x000e620000000a00 */
[----:B---3--:R-:W-:-:S07]  /*49f0*/  IMAD.IADD R79, R0, 0x1, R79 ;  /* 0x00000001004f7824 */ /* 0x008fce00078e024f */
[----:B------:R-:W3:Y:S08]  /*4a00*/  LDC.64 R164, c[0x0][0x8a8] ;  /* 0x00022a00ffa47b82 */ /* 0x000ef00000000a00 */
[----:B--2-4-:R-:W1:Y:S02]  /*4a10*/  LDC R178, c[0x0][0x374] ;  /* 0x0000dd00ffb27b82 */ /* 0x014e640000000800 */
.L_x_107:
[C---:B------:R-:W-:Y:S02]  /*4a20*/  LEA R0, R195.reuse, UR49, 0x3 ;  /* 0x00000031c3007c11 */ /* 0x040fe4000f8e18ff */
[----:B------:R-:W-:Y:S02]  /*4a30*/  SHF.L.U32 R3, R182, 0x1f, RZ ;  /* 0x0000001fb6037819 */ /* 0x000fe400000006ff */
[----:B------:R-:W-:Y:S02]  /*4a40*/  LEA R16, R195, UR49, 0x4 ;  /* 0x00000031c3107c11 */ /* 0x000fe4000f8e20ff */
[----:B------:R-:W2:Y:S02]  /*4a50*/  SYNCS.PHASECHK.TRANS64.TRYWAIT P0, [R0+URZ+0x90], R3 ;  /* 0x00009003000075a7 */ /* 0x000ea400080011ff */
[----:B-12---:R-:W-:Y:S05]  /*4a60*/  @!P0 BRA `(.L_x_81) ;  /* 0x0000004000748947 */ /* 0x006fea0003800000 */
.L_x_147:
[----:B------:R-:W4:Y:S01]  /*4a70*/  LDC.64 R12, c[0x0][0xb10] ;  /* 0x0002c400ff0c7b82 */ /* 0x000f220000000a00 */
[----:B------:R-:W3:Y:S01]  /*4a80*/  LDS.128 R16, [R16+0x120] ;  /* 0x0001200010107984 */ /* 0x000ee20000000c00 */
[----:B-1----:R-:W-:Y:S01]  /*4a90*/  ISETP.NE.AND P1, PT, R73, 0x1, PT ;  /* 0x000000014900780c */ /* 0x002fe20003f25270 */
[----:B--2---:R-:W-:Y:S01]  /*4aa0*/  VIADD R0, R0, 0xa0 ;  /* 0x000000a000007836 */ /* 0x004fe20000000000 */
[----:B------:R-:W-:Y:S04]  /*4ab0*/  ISETP.GE.AND P0, PT, R72, 0x1, PT ;  /* 0x000000014800780c */ /* 0x000fe80003f06270 */
[----:B------:R-:W1:Y:S01]  /*4ac0*/  LDC.64 R10, c[0x0][0xb18] ;  /* 0x0002c600ff0a7b82 */ /* 0x000e620000000a00 */
[----:B------:R-:W-:Y:S01]  /*4ad0*/  PRMT R0, RZ, 0x654, R0 ;  /* 0x00000654ff007816 */ /* 0x000fe20000000000 */
[----:B------:R-:W-:Y:S01]  /*4ae0*/  @!PT LDS RZ, [RZ] ;  /* 0x00000000fffff984 */ /* 0x000fe20000000800 */
[----:B------:R-:W-:Y:S01]  /*4af0*/  @!PT LDS RZ, [RZ] ;  /* 0x00000000fffff984 */ /* 0x000fe20000000800 */
[----:B------:R-:W-:Y:S01]  /*4b00*/  @!PT LDS RZ, [RZ] ;  /* 0x00000000fffff984 */ /* 0x000fe20000000800 */
[----:B------:R-:W-:Y:S01]  /*4b10*/  @!PT LDS RZ, [RZ] ;  /* 0x00000000fffff984 */ /* 0x000fe20000000800 */
[----:B------:R2:W-:Y:S06]  /*4b20*/  MEMBAR.ALL.CTA ;  /* 0x0000000000007992 */ /* 0x0005ec0000008000 */
[----:B--2---:R-:W2:Y:S01]  /*4b30*/  FENCE.VIEW.ASYNC.S ;  /* 0x00000000000073c6 */ /* 0x004ea20000000000 */
[----:B------:R-:W1:Y:S08]  /*4b40*/  @!P1 LDC R14, c[0x0][0xb20] ;  /* 0x0002c800ff0e9b82 */ /* 0x000e700000000800 */
[----:B------:R-:W1:Y:S01]  /*4b50*/  @!P1 LDC R9, c[0x0][0xb0c] ;  /* 0x0002c300ff099b82 */ /* 0x000e620000000800 */
[----:B--2---:R2:W-:Y:S01]  /*4b60*/  SYNCS.ARRIVE.TRANS64.RED.A1T0 RZ, [R0+URZ], RZ ;  /* 0x000000ff00ff79a7 */ /* 0x0045e200081004ff */
[----:B---3--:R-:W-:Y:S04]  /*4b70*/  LOP3.LUT P4, RZ, R18, 0x1, RZ, 0xc0, !PT ;  /* 0x0000000112ff7812 */ /* 0x008fe8000788c0ff */
[----:B------:R-:W-:Y:S09]  /*4b80*/  P2R R194, PR, RZ, 0x10 ;  /* 0x00000010ffc27803 */ /* 0x000ff20000000000 */
[----:B------:R-:W-:Y:S02]  /*4b90*/  @P4 MOV R77, R16 ;  /* 0x00000010004d4202 */ /* 0x000fe40000000f00 */
[----:B------:R-:W-:Y:S01]  /*4ba0*/  @P4 LOP3.LUT R75, R17, 0xffff, RZ, 0xc0, !PT ;  /* 0x0000ffff114b4812 */ /* 0x000fe200078ec0ff */
[----:B--2-4-:R-:W-:Y:S06]  /*4bb0*/  @!P0 BRA `(.L_x_82) ;  /* 0x0000000000a48947 */ /* 0x014fec0003800000 */
[----:B------:R-:W-:Y:S01]  /*4bc0*/  IMAD.HI.U32 R23, R178, R71, RZ ;  /* 0x00000047b2177227 */ /* 0x000fe200078e00ff */
[----:B------:R-:W-:Y:S02]  /*4bd0*/  ISETP.NE.AND P0, PT, R70, 0x1, PT ;  /* 0x000000014600780c */ /* 0x000fe40003f05270 */
[----:B------:R-:W-:Y:S01]  /*4be0*/  ISETP.NE.AND P2, PT, R72, 0x1, PT ;  /* 0x000000014800780c */ /* 0x000fe20003f45270 */
[----:B------:R-:W-:Y:S01]  /*4bf0*/  IMAD.HI.U32 R22, R177, R168, RZ ;  /* 0x000000a8b1167227 */ /* 0x000fe200078e00ff */
[----:B------:R-:W-:Y:S02]  /*4c00*/  SHF.R.U32.HI R23, RZ, R174, R23 ;  /* 0x000000aeff177219 */ /* 0x000fe40000011617 */
[----:B------:R-:W-:Y:S01]  /*4c10*/  ISETP.NE.AND P3, PT, R74, 0x1, PT ;  /* 0x000000014a00780c */ /* 0x000fe20003f65270 */
[----:B------:R-:W-:Y:S01]  /*4c20*/  IMAD.HI.U32 R26, R77, R168, RZ ;  /* 0x000000a84d1a7227 */ /* 0x000fe200078e00ff */
[----:B------:R-:W-:Y:S02]  /*4c30*/  SHF.R.U32.HI R22, RZ, R169, R22 ;  /* 0x000000a9ff167219 */ /* 0x000fe40000011616 */
[----:B------:R-:W-:Y:S01]  /*4c40*/  SEL R3, R178, R23, !P0 ;  /* 0x00000017b2037207 */ /* 0x000fe20004000000 */
[----:B------:R-:W-:Y:S01]  /*4c50*/  IMAD.HI.U32 R23, R75, R71, RZ ;  /* 0x000000474b177227 */ /* 0x000fe200078e00ff */
[----:B------:R-:W-:Y:S02]  /*4c60*/  SEL R7, R177, R22, !P3 ;  /* 0x00000016b1077207 */ /* 0x000fe40005800000 */
[----:B------:R-:W-:Y:S01]  /*4c70*/  SHF.R.U32.HI R26, RZ, R169, R26 ;  /* 0x000000a9ff1a7219 */ /* 0x000fe2000001161a */
[-C--:B------:R-:W-:Y:S04]  /*4c80*/  IMAD.HI.U32 R22, R3, R68.reuse, RZ ;  /* 0x0000004403167227 */ /* 0x080fe800078e00ff */
[----:B------:R-:W-:Y:S01]  /*4c90*/  IMAD.HI.U32 R24, R7, R68, RZ ;  /* 0x0000004407187227 */ /* 0x000fe200078e00ff */
[-C--:B------:R-:W-:Y:S02]  /*4ca0*/  @P2 SHF.R.U32.HI R3, RZ, R69.reuse, R22 ;  /* 0x00000045ff032219 */ /* 0x080fe40000011616 */
[----:B------:R-:W-:Y:S02]  /*4cb0*/  SHF.R.U32.HI R22, RZ, R174, R23 ;  /* 0x000000aeff167219 */ /* 0x000fe40000011617 */
[----:B------:R-:W-:Y:S01]  /*4cc0*/  @P2 SHF.R.U32.HI R7, RZ, R69, R24 ;  /* 0x00000045ff072219 */ /* 0x000fe20000011618 */
[C---:B------:R-:W-:Y:S01]  /*4cd0*/  IMAD R2, R72.reuse, R3, RZ ;  /* 0x0000000348027224 */ /* 0x040fe200078e02ff */
[----:B------:R-:W-:Y:S02]  /*4ce0*/  SEL R5, R75, R22, !P0 ;  /* 0x000000164b057207 */ /* 0x000fe40004000000 */
[----:B------:R-:W-:Y:S01]  /*4cf0*/  SEL R3, R77, R26, !P3 ;  /* 0x0000001a4d037207 */ /* 0x000fe20005800000 */
[----:B------:R-:W-:Y:S01]  /*4d00*/  IMAD R4, R72, R7, RZ ;  /* 0x0000000748047224 */ /* 0x000fe200078e02ff */
[C---:B------:R-:W-:Y:S01]  /*4d10*/  ISETP.GE.AND P0, PT, R5.reuse, R2, PT ;  /* 0x000000020500720c */ /* 0x040fe20003f06270 */
[----:B------:R-:W-:Y:S03]  /*4d20*/  IMAD.HI.U32 R6, R5, R68, RZ ;  /* 0x0000004405067227 */ /* 0x000fe600078e00ff */
[----:B------:R-:W-:Y:S01]  /*4d30*/  ISETP.GE.OR P0, PT, R3, R4, P0 ;  /* 0x000000040300720c */ /* 0x000fe20000706670 */
[----:B------:R-:W-:Y:S01]  /*4d40*/  IMAD.MOV R4, RZ, RZ, -R3 ;  /* 0x000000ffff047224 */ /* 0x000fe200078e0a03 */
[-C--:B------:R-:W-:Y:S03]  /*4d50*/  SHF.R.U32.HI R6, RZ, R69.reuse, R6 ;  /* 0x00000045ff067219 */ /* 0x080fe60000011606 */
[----:B------:R-:W-:Y:S01]  /*4d60*/  IMAD R77, R74, R4, R77 ;  /* 0x000000044a4d7224 */ /* 0x000fe200078e024d */
[----:B------:R-:W-:Y:S05]  /*4d70*/  SEL R15, R5, R6, !P2 ;  /* 0x00000006050f7207 */ /* 0x000fea0005000000 */
[----:B------:R-:W-:Y:S02]  /*4d80*/  IMAD.MOV R6, RZ, RZ, -R15 ;  /* 0x000000ffff067224 */ /* 0x000fe400078e0a0f */
[C---:B------:R-:W-:Y:S04]  /*4d90*/  @!P0 IMAD.HI.U32 R2, R3.reuse, R68, RZ ;  /* 0x0000004403028227 */ /* 0x040fe800078e00ff */
[----:B------:R-:W-:Y:S01]  /*4da0*/  IMAD R6, R72, R6, R5 ;  /* 0x0000000648067224 */ /* 0x000fe200078e0205 */
[----:B------:R-:W-:Y:S04]  /*4db0*/  @!P0 SHF.R.U32.HI R2, RZ, R69, R2 ;  /* 0x00000045ff028219 */ /* 0x000fe80000011602 */
[----:B------:R-:W-:Y:S02]  /*4dc0*/  @!P0 SEL R0, R3, R2, !P2 ;  /* 0x0000000203008207 */ /* 0x000fe40005000000 */
[----:B------:R-:W-:Y:S02]  /*4dd0*/  IADD3 R2, PT, PT, -R5, RZ, RZ ;  /* 0x000000ff05027210 */ /* 0x000fe40007ffe1ff */
[----:B------:R-:W-:Y:S01]  /*4de0*/  @!P0 IADD3 R8, PT, PT, R15, -R0, RZ ;  /* 0x800000000f088210 */ /* 0x000fe20007ffe0ff */
[----:B------:R-:W-:Y:S02]  /*4df0*/  @!P0 IMAD R0, R7, R6, R0 ;  /* 0x0000000607008224 */ /* 0x000fe400078e0200 */
[----:B------:R-:W-:Y:S02]  /*4e00*/  IMAD R75, R70, R2, R75 ;  /* 0x00000002464b7224 */ /* 0x000fe400078e024b */
[----:B------:R-:W-:Y:S02]  /*4e10*/  @!P0 IMAD R5, R8, R72, R3 ;  /* 0x0000004808058224 */ /* 0x000fe400078e0203 */
[----:B------:R-:W-:Y:S04]  /*4e20*/  @!P0 IMAD.MOV.U32 R3, RZ, RZ, R0 ;  /* 0x000000ffff038224 */ /* 0x000fe800078e0000 */
[----:B------:R-:W-:Y:S02]  /*4e30*/  IMAD R77, R3, R74, R77 ;  /* 0x0000004a034d7224 */ /* 0x000fe400078e024d */
[----:B------:R-:W-:Y:S07]  /*4e40*/  IMAD R75, R5, R70, R75 ;  /* 0x00000046054b7224 */ /* 0x000fee00078e024b */
.L_x_82:
[----:B-1----:R-:W-:Y:S01]  /*4e50*/  @!P1 ISETP.NE.AND P0, PT, R10, 0x1, PT ;  /* 0x000000010a00980c */ /* 0x002fe20003f05270 */
[----:B------:R-:W-:Y:S01]  /*4e60*/  @!P1 IMAD.HI.U32 R0, R77, R12, RZ ;  /* 0x0000000c4d009227 */ /* 0x000fe200078e00ff */
[----:B------:R-:W-:Y:S01]  /*4e70*/  @!P1 ISETP.NE.AND P2, PT, R9, 0x1, PT ;  /* 0x000000010900980c */ /* 0x000fe20003f45270 */
[----:B------:R-:W-:Y:S01]  /*4e80*/  ULOP3.LUT UP0, URZ, UR48, 0x1b0, URZ, 0xc0, !UPT ;  /* 0x000001b030ff7892 */ /* 0x000fe2000f80c0ff */
[----:B------:R-:W-:Y:S01]  /*4e90*/  R2UR UR42, R21 ;  /* 0x00000000152a72ca */ /* 0x000fe200000e0000 */
[----:B------:R-:W-:Y:S01]  /*4ea0*/  @!P1 IMAD.HI.U32 R3, R75, R11, RZ ;  /* 0x0000000b4b039227 */ /* 0x000fe200078e00ff */
[----:B------:R-:W-:Y:S02]  /*4eb0*/  @!P1 SHF.R.U32.HI R0, RZ, R13, R0 ;  /* 0x0000000dff009219 */ /* 0x000fe40000011600 */
[----:B------:R-:W-:Y:S01]  /*4ec0*/  R2UR UR41, R20 ;  /* 0x00000000142972ca */ /* 0x000fe200000e0000 */
[----:B------:R-:W-:Y:S01]  /*4ed0*/  VIADD R195, R195, 0x1 ;  /* 0x00000001c3c37836 */ /* 0x000fe20000000000 */
[----:B------:R-:W-:Y:S02]  /*4ee0*/  @!P1 SHF.R.U32.HI R2, RZ, R14, R3 ;  /* 0x0000000eff029219 */ /* 0x000fe40000011603 */
[----:B------:R-:W-:Y:S02]  /*4ef0*/  @!P1 SEL R3, R77, R0, !P2 ;  /* 0x000000004d039207 */ /* 0x000fe40005000000 */
[----:B------:R-:W-:Y:S02]  /*4f00*/  @!P1 SEL R2, R75, R2, !P0 ;  /* 0x000000024b029207 */ /* 0x000fe40004000000 */
[----:B------:R-:W-:Y:S01]  /*4f10*/  @P4 SHF.R.U32.HI R179, RZ, 0x10, R17 ;  /* 0x00000010ffb34819 */ /* 0x000fe20000011611 */
[----:B------:R-:W-:Y:S02]  /*4f20*/  USHF.L.U32 UR42, UR42, 0x7, URZ ;  /* 0x000000072a2a7899 */ /* 0x000fe400080006ff */
[----:B------:R-:W-:Y:S02]  /*4f30*/  @!P1 IMAD.IADD R0, R2, 0x1, -R3 ;  /* 0x0000000102009824 */ /* 0x000fe400078e0a03 */
[----:B------:R-:W-:Y:S01]  /*4f40*/  @!P1 IMAD.IADD R2, R3, 0x1, -R2 ;  /* 0x0000000103029824 */ /* 0x000fe200078e0a02 */
[----:B------:R-:W-:Y:S01]  /*4f50*/  USHF.L.U32 UR41, UR41, 0x7, URZ ;  /* 0x0000000729297899 */ /* 0x000fe200080006ff */
[----:B------:R-:W-:Y:S02]  /*4f60*/  @!P1 IMAD R77, R0, R9, R77 ;  /* 0x00000009004d9224 */ /* 0x000fe400078e024d */
[----:B------:R-:W-:Y:S01]  /*4f70*/  @!P1 IMAD R75, R2, R10, R75 ;  /* 0x0000000a024b9224 */ /* 0x000fe200078e024b */
[----:B------:R-:W-:Y:S08]  /*4f80*/  BRA.U !UP0, `(.L_x_83) ;  /* 0x0000000108407547 */ /* 0x000ff0000b800000 */
[----:B------:R-:W1:Y:S01]  /*4f90*/  LDCU.64 UR8, c[0x4][0x80] ;  /* 0x01001000ff0877ac */ /* 0x000e620008000a00 */
[----:B------:R-:W-:Y:S01]  /*4fa0*/  MOV R3, 0x0 ;  /* 0x0000000000037802 */ /* 0x000fe20000000f00 */
[----:B------:R-:W-:Y:S02]  /*4fb0*/  HFMA2 R12, -RZ, RZ, 0, 5.9604644775390625e-08 ;  /* 0x00000001ff0c7431 */ /* 0x000fe400000001ff */
[----:B------:R-:W-:Y:S02]  /*4fc0*/  IMAD.MOV.U32 R8, RZ, RZ, 0x70 ;  /* 0x00000070ff087424 */ /* 0x000fe400078e00ff */
[----:B------:R-:W-:Y:S01]  /*4fd0*/  IMAD.MOV.U32 R13, RZ, RZ, RZ ;  /* 0x000000ffff0d7224 */ /* 0x000fe200078e00ff */
[----:B------:R-:W2:Y:S01]  /*4fe0*/  LDCU.64 UR6, c[0x4][0x88] ;  /* 0x01001100ff0677ac */ /* 0x000ea20008000a00 */
[----:B------:R-:W3:Y:S01]  /*4ff0*/  LDC.64 R2, c[0x4][R3] ;  /* 0x0100000003027b82 */ /* 0x000ee20000000a00 */
[----:B------:R-:W4:Y:S01]  /*5000*/  LDCU.64 UR4, c[0x4][0x8] ;  /* 0x01000100ff0477ac */ /* 0x000f220008000a00 */
[----:B-1----:R-:W-:Y:S01]  /*5010*/  MOV R5, UR9 ;  /* 0x0000000900057c02 */ /* 0x002fe20008000f00 */
[----:B------:R-:W-:Y:S01]  /*5020*/  IMAD.U32 R4, RZ, RZ, UR8 ;  /* 0x00000008ff047e24 */ /* 0x000fe2000f8e00ff */
[----:B--2---:R-:W-:Y:S01]  /*5030*/  MOV R7, UR7 ;  /* 0x0000000700077c02 */ /* 0x004fe20008000f00 */
[----:B------:R-:W-:Y:S01]  /*5040*/  IMAD.U32 R6, RZ, RZ, UR6 ;  /* 0x00000006ff067e24 */ /* 0x000fe2000f8e00ff */
[----:B----4-:R-:W-:Y:S01]  /*5050*/  MOV R11, UR5 ;  /* 0x00000005000b7c02 */ /* 0x010fe20008000f00 */
[----:B------:R-:W-:Y:S02]  /*5060*/  IMAD.U32 R10, RZ, RZ, UR4 ;  /* 0x00000004ff0a7e24 */ /* 0x000fe4000f8e00ff */
[----:B------:R-:W-:Y:S07]  /*5070*/  LEPC R20, `(.L_x_83) ;  /* 0x000000001014794e */ /* 0x000fee0000000000 */
[----:B---3-5:R-:W-:Y:S05]  /*5080*/  CALL.ABS.NOINC R2 ;  /* 0x0000000002007343 */ /* 0x028fea0003c00000 */
.L_x_83:
[----:B------:R-:W-:Y:S01]  /*5090*/  LOP3.LUT P0, RZ, R192, 0x1b0, RZ, 0xc0, !PT ;  /* 0x000001b0c0ff7812 */ /* 0x000fe2000780c0ff */
[----:B------:R-:W-:Y:S11]  /*50a0*/  BSSY.RECONVERGENT B6, `(.L_x_84) ;  /* 0x0000013000067945 */ /* 0x000ff60003800200 */
[----:B------:R-:W-:Y:S01]  /*50b0*/  @!UPT UIADD3 URZ, UPT, UPT, URZ, URZ, URZ ;  /* 0x000000fffffff290 */ /* 0x000fe2000fffe0ff */
[----:B------:R-:W-:Y:S05]  /*50c0*/  @!P0 BRA `(.L_x_85) ;  /* 0x0000000000408947 */ /* 0x000fea0003800000 */
        /* <DEDUP_REMOVED lines=16> */
.L_x_85:
[----:B------:R-:W-:Y:S05]  /*51d0*/  BSYNC.RECONVERGENT B6 ;  /* 0x0000000000067941 */ /* 0x000fea0003800200 */
.L_x_84:
[----:B------:R-:W-:Y:S01]  /*51e0*/  ISETP.NE.U32.AND P4, PT, R166, RZ, PT ;  /* 0x000000ffa600720c */ /* 0x000fe20003f85070 */
[----:B------:R-:W-:Y:S01]  /*51f0*/  UISETP.NE.AND UP2, UPT, UR50, URZ, UPT ;  /* 0x000000ff3200728c */ /* 0x000fe2000bf45270 */
[----:B------:R-:W-:Y:S01]  /*5200*/  ISETP.NE.U32.AND P2, PT, RZ, UR38, PT ;  /* 0x00000026ff007c0c */ /* 0x000fe2000bf45070 */
[----:B------:R-:W-:Y:S01]  /*5210*/  UISETP.NE.U32.AND UP1, UPT, UR44, URZ, UPT ;  /* 0x000000ff2c00728c */ /* 0x000fe2000bf25070 */
[----:B------:R-:W-:Y:S01]  /*5220*/  ISETP.NE.AND.EX P4, PT, R167, RZ, PT, P4 ;  /* 0x000000ffa700720c */ /* 0x000fe20003f85340 */
[----:B------:R-:W-:Y:S01]  /*5230*/  UPLOP3.LUT UP0, UPT, UPT, UPT, UPT, 0x40, 0x4 ;  /* 0x000000000004789c */ /* 0x000fe20003f0e870 */
[----:B------:R-:W-:Y:S01]  /*5240*/  ISETP.NE.AND.EX P2, PT, RZ, UR39, PT, P2 ;  /* 0x00000027ff007c0c */ /* 0x000fe2000bf45320 */
[----:B------:R-:W-:Y:S01]  /*5250*/  UISETP.NE.AND.EX UP1, UPT, UR45, URZ, UPT, UP1 ;  /* 0x000000ff2d00728c */ /* 0x000fe2000bf25310 */
[----:B------:R-:W-:Y:S04]  /*5260*/  PLOP3.LUT P1, PT, PT, PT, UP2, 0x80, 0x8 ;  /* 0x000000000008781c */ /* 0x000fe80003f2f028 */
[----:B------:R-:W-:Y:S06]  /*5270*/  @UP2 UPLOP3.LUT UP0, UPT, UPT, UPT, UP1, 0x80, 0x8 ;  /* 0x000000000008289c */ /* 0x000fec0003f0f010 */
[----:B------:R-:W-:Y:S01]  /*5280*/  PLOP3.LUT P0, PT, PT, PT, UP0, 0x80, 0x8 ;  /* 0x000000000008781c */ /* 0x000fe20003f0f008 */
[----:B------:R-:W-:Y:S01]  /*5290*/  @!UPT UIADD3 URZ, UPT, UPT, URZ, URZ, URZ ;  /* 0x000000fffffff290 */ /* 0x000fe2000fffe0ff */
[----:B------:R-:W-:Y:S11]  /*52a0*/  BRA.U !UP1, `(.L_x_86) ;  /* 0x0000000109387547 */ /* 0x000ff6000b800000 */
[----:B------:R-:W-:Y:S01]  /*52b0*/  UISETP.NE.U32.AND UP0, UPT, UR38, URZ, UPT ;  /* 0x000000ff2600728c */ /* 0x000fe2000bf05070 */
[----:B------:R-:W-:Y:S02]  /*52c0*/  HFMA2 R0, -RZ, RZ, 0, 5.9604644775390625e-08 ;  /* 0x00000001ff007431 */ /* 0x000fe400000001ff */
[----:B------:R-:W-:Y:S01]  /*52d0*/  IMAD.MOV.U32 R171, RZ, RZ, 0x1 ;  /* 0x00000001ffab7424 */ /* 0x000fe200078e00ff */
[----:B------:R-:W-:Y:S06]  /*52e0*/  UISETP.NE.AND.EX UP0, UPT, UR39, URZ, UPT, UP0 ;  /* 0x000000ff2700728c */ /* 0x000fec000bf05300 */
[----:B------:R-:W-:Y:S05]  /*52f0*/  PLOP3.LUT P3, PT, PT, PT, UP0, 0x80, 0x8 ;  /* 0x000000000008781c */ /* 0x000fea0003f6f008 */
[----:B------:R-:W1:Y:S01]  /*5300*/  @UP0 LDCU.64 UR6, c[0x0][0x888] ;  /* 0x00011100ff0607ac */ /* 0x000e620008000a00 */
[----:B------:R-:W-:Y:S07]  /*5310*/  @UP0 UIMAD UR4, UR36, UR44, URZ ;  /* 0x0000002c240402a4 */ /* 0x000fee000f8e02ff */
[----:B------:R-:W-:Y:S01]  /*5320*/  @!P3 PRMT R171, R0, 0x7610, R171 ;  /* 0x0000761000abb816 */ /* 0x000fe200000000ab */
[----:B-1----:R-:W-:Y:S03]  /*5330*/  @UP0 UIMAD.WIDE UR6, UR4, 0x4, UR6 ;  /* 0x00000004040608a5 */ /* 0x002fe6000f8e0206 */
[----:B------:R-:W1:Y:S03]  /*5340*/  @!UP0 LDCU UR4, c[0x0][0x880] ;  /* 0x00011000ff0487ac */ /* 0x000e660008000800 */
[----:B------:R-:W-:Y:S01]  /*5350*/  IMAD.U32 R2, RZ, RZ, UR6 ;  /* 0x00000006ff027e24 */ /* 0x000fe2000f8e00ff */
[----:B------:R-:W-:Y:S05]  /*5360*/  MOV R3, UR7 ;  /* 0x0000000700037c02 */ /* 0x000fea0008000f00 */
[----:B-----5:R2:W5:Y:S02]  /*5370*/  @P3 LDG.E R81, desc[UR46][R2.64] ;  /* 0x0000002e02513981 */ /* 0x020564000c1e1900 */
[----:B-12---:R-:W-:Y:S02]  /*5380*/  @!P3 IMAD.U32 R81, RZ, RZ, UR4 ;  /* 0x00000004ff51be24 */ /* 0x006fe4000f8e00ff */
.L_x_86:
[----:B------:R-:W-:Y:S05]  /*5390*/  @!P4 BRA `(.L_x_87) ;  /* 0x000000000020c947 */ /* 0x000fea0003800000 */
[----:B------:R-:W-:Y:S04]  /*53a0*/  ISETP.NE.U32.AND P3, PT, R164, RZ, PT ;  /* 0x000000ffa400720c */ /* 0x000fe80003f65070 */
[----:B------:R-:W-:Y:S11]  /*53b0*/  ISETP.NE.AND.EX P3, PT, R165, RZ, PT, P3 ;  /* 0x000000ffa500720c */ /* 0x000ff60003f65330 */
[----:B------:R-:W-:Y:S02]  /*53c0*/  @!UPT UIADD3 URZ, UPT, UPT, URZ, URZ, URZ ;  /* 0x000000fffffff290 */ /* 0x000fe4000fffe0ff */
[----:B------:R-:W1:Y:S01]  /*53d0*/  @P3 LDC.64 R2, c[0x0][0x8a8] ;  /* 0x00022a00ff023b82 */ /* 0x000e620000000a00 */
[----:B------:R-:W-:Y:S04]  /*53e0*/  @P3 IMAD R0, R166, UR36, RZ ;  /* 0x00000024a6003c24 */ /* 0x000fe8000f8e02ff */
[----:B-1----:R-:W-:Y:S05]  /*53f0*/  @P3 IMAD.WIDE R2, R0, 0x4, R2 ;  /* 0x0000000400023825 */ /* 0x002fea00078e0202 */
[----:B-----5:R1:W5:Y:S02]  /*5400*/  @P3 LDG.E R78, desc[UR46][R2.64] ;  /* 0x0000002e024e3981 */ /* 0x020364000c1e1900 */
[----:B-1----:R-:W2:Y:S02]  /*5410*/  @!P3 LDC R78, c[0x0][0x8a0] ;  /* 0x00022800ff4ebb82 */ /* 0x002ea40000000800 */
.L_x_87:
[----:B-----5:R-:W-:Y:S01]  /*5420*/  FSETP.NEU.AND P4, PT, R81, RZ, PT ;  /* 0x000000ff5100720b */ /* 0x020fe20003f8d000 */
[----:B------:R-:W-:Y:S01]  /*5430*/  BSSY B1, `(.L_x_88) ;  /* 0x0000047000017945 */ /* 0x000fe20003800000 */
[----:B------:R-:W-:Y:S01]  /*5440*/  SEL R5, RZ, 0xffffffff, P2 ;  /* 0xffffffffff057807 */ /* 0x000fe20001000000 */
[----:B------:R-:W-:Y:S01]  /*5450*/  IMAD.MOV.U32 R208, RZ, RZ, 0x1 ;  /* 0x00000001ffd07424 */ /* 0x000fe200078e00ff */
[----:B------:R-:W-:Y:S01]  /*5460*/  LOP3.LUT P3, RZ, R171, 0xff, RZ, 0xc0, !PT ;  /* 0x000000ffabff7812 */ /* 0x000fe2000786c0ff */
[C---:B------:R-:W-:Y:S01]  /*5470*/  IMAD R80, R76.reuse, 0x80, R79 ;  /* 0x000000804c507824 */ /* 0x040fe200078e024f */
[----:B------:R-:W-:Y:S02]  /*5480*/  @P1 SEL R0, RZ, 0xffffffff, P4 ;  /* 0xffffffffff001807 */ /* 0x000fe40002000000 */
[----:B------:R-:W-:Y:S02]  /*5490*/  CS2R R162, SRZ ;  /* 0x0000000000a27805 */ /* 0x000fe4000001ff00 */
[----:B------:R-:W-:Y:S02]  /*54a0*/  LEA R3, R181, UR49, 0x3 ;  /* 0x00000031b5037c11 */ /* 0x000fe4000f8e18ff */
[----:B------:R-:W-:Y:S02]  /*54b0*/  CS2R R160, SRZ ;  /* 0x0000000000a07805 */ /* 0x000fe4000001ff00 */
[----:B------:R-:W-:Y:S02]  /*54c0*/  @P0 SEL R0, R5, R0, !P3 ;  /* 0x0000000005000207 */ /* 0x000fe40005800000 */
[----:B------:R-:W-:Y:S02]  /*54d0*/  CS2R R158, SRZ ;  /* 0x00000000009e7805 */ /* 0x000fe4000001ff00 */
[----:B------:R-:W-:Y:S02]  /*54e0*/  LEA R207, R76, UR49, 0x3 ;  /* 0x000000314ccf7c11 */ /* 0x000fe4000f8e18ff */
[----:B------:R-:W-:Y:S02]  /*54f0*/  CS2R R156, SRZ ;  /* 0x00000000009c7805 */ /* 0x000fe4000001ff00 */
[----:B------:R-:W-:Y:S02]  /*5500*/  @P1 LOP3.LUT R0, R0, 0x1, RZ, 0xc0, !PT ;  /* 0x0000000100001812 */ /* 0x000fe400078ec0ff */
[----:B------:R-:W-:Y:S02]  /*5510*/  CS2R R154, SRZ ;  /* 0x00000000009a7805 */ /* 0x000fe4000001ff00 */
[----:B------:R-:W-:Y:S02]  /*5520*/  SHF.L.U32 R2, R183, 0x1f, RZ ;  /* 0x0000001fb7027819 */ /* 0x000fe400000006ff */
[----:B------:R-:W-:Y:S02]  /*5530*/  CS2R R152, SRZ ;  /* 0x0000000000987805 */ /* 0x000fe4000001ff00 */
[----:B------:R-:W-:Y:S02]  /*5540*/  ISETP.NE.U32.OR P6, PT, R0, 0x1, !P1 ;  /* 0x000000010000780c */ /* 0x000fe40004fc5470 */
[----:B------:R-:W-:Y:S02]  /*5550*/  CS2R R150, SRZ ;  /* 0x0000000000967805 */ /* 0x000fe4000001ff00 */
[----:B------:R-:W-:Y:S02]  /*5560*/  PLOP3.LUT P2, PT, PT, PT, UP1, 0x80, 0x8 ;  /* 0x000000000008781c */ /* 0x000fe40003f4f018 */
[----:B------:R-:W-:Y:S02]  /*5570*/  CS2R R148, SRZ ;  /* 0x0000000000947805 */ /* 0x000fe4000001ff00 */
[----:B------:R-:W-:Y:S02]  /*5580*/  SEL R0, RZ, 0xffffffff, P4 ;  /* 0xffffffffff007807 */ /* 0x000fe40002000000 */
[----:B------:R-:W-:Y:S03]  /*5590*/  P2R R184, PR, RZ, 0x40 ;  /* 0x00000040ffb87803 */ /* 0x000fe60000000000 */
[----:B------:R-:W-:Y:S04]  /*55a0*/  @P6 SHF.L.U32 R4, R180, 0x1f, RZ ;  /* 0x0000001fb4046819 */ /* 0x000fe800000006ff */
[----:B------:R-:W-:Y:S01]  /*55b0*/  @P2 SEL R0, R5, R0, !P3 ;  /* 0x0000000005002207 */ /* 0x000fe20005800000 */
[----:B------:R-:W1:Y:S03]  /*55c0*/  @P6 SYNCS.PHASECHK.TRANS64.TRYWAIT P1, [R3+URZ+0x60], R4 ;  /* 0x00006004030065a7 */ /* 0x000e6600080211ff */
[----:B------:R-:W-:Y:S04]  /*55d0*/  LOP3.LUT R0, R0, 0x1, RZ, 0xc0, !PT ;  /* 0x0000000100007812 */ /* 0x000fe800078ec0ff */
[----:B------:R-:W-:Y:S04]  /*55e0*/  ISETP.NE.U32.AND P5, PT, R0, 0x1, PT ;  /* 0x000000010000780c */ /* 0x000fe80003fa5070 */
[----:B------:R-:W-:Y:S01]  /*55f0*/  P2R R209, PR, RZ, 0x20 ;  /* 0x00000020ffd17803 */ /* 0x000fe20000000000 */
[----:B------:R3:W4:Y:S01]  /*5600*/  SYNCS.PHASECHK.TRANS64.TRYWAIT P0, [R207+URZ+0xb0], R2 ;  /* 0x0000b002cf0075a7 */ /* 0x00072200080011ff */
[----:B-1----:R-:W-:Y:S01]  /*5610*/  @P6 SEL R208, RZ, 0x1, !P1 ;  /* 0x00000001ffd06807 */ /* 0x002fe20004800000 */
[----:B---3--:R-:W-:Y:S06]  /*5620*/  @!P6 BRA `(.L_x_89) ;  /* 0x00000000009ce947 */ /* 0x008fec0003800000 */
[----:B------:R-:W-:Y:S01]  /*5630*/  @P5 IMAD R6, R181, 0x2000, R190 ;  /* 0x00002000b5065824 */ /* 0x000fe200078e02be */
[----:B------:R-:W-:Y:S01]  /*5640*/  ISETP.NE.AND P1, PT, R208, RZ, PT ;  /* 0x000000ffd000720c */ /* 0x000fe20003f25270 */
[----:B------:R-:W-:Y:S01]  /*5650*/  BSSY B0, `(.L_x_90) ;  /* 0x0000010000007945 */ /* 0x000fe20003800000 */
[----:B------:R-:W-:Y:S01]  /*5660*/  CS2R R150, SRZ ;  /* 0x0000000000967805 */ /* 0x000fe2000001ff00 */
[--C-:B------:R-:W-:Y:S01]  /*5670*/  @P5 IMAD R7, R191, -0x10, R6.reuse ;  /* 0xfffffff0bf075824 */ /* 0x100fe200078e0206 */
[----:B------:R-:W-:Y:S01]  /*5680*/  CS2R R148, SRZ ;  /* 0x0000000000947805 */ /* 0x000fe2000001ff00 */
[----:B------:R-:W-:Y:S01]  /*5690*/  @P5 IMAD R5, R189, -0x10, R6 ;  /* 0xfffffff0bd055824 */ /* 0x000fe200078e0206 */
[----:B------:R-:W-:Y:S01]  /*56a0*/  CS2R R158, SRZ ;  /* 0x00000000009e7805 */ /* 0x000fe2000001ff00 */
[----:B------:R-:W-:Y:S01]  /*56b0*/  @P5 IMAD R4, R188, 0x10, R7 ;  /* 0x00000010bc045824 */ /* 0x000fe200078e0207 */
[----:B------:R-:W-:Y:S02]  /*56c0*/  CS2R R156, SRZ ;  /* 0x00000000009c7805 */ /* 0x000fe4000001ff00 */
[----:B------:R-:W-:Y:S02]  /*56d0*/  CS2R R154, SRZ ;  /* 0x00000000009a7805 */ /* 0x000fe4000001ff00 */
[----:B------:R-:W-:Y:S02]  /*56e0*/  CS2R R152, SRZ ;  /* 0x0000000000987805 */ /* 0x000fe4000001ff00 */
[----:B------:R-:W-:Y:S02]  /*56f0*/  CS2R R162, SRZ ;  /* 0x0000000000a27805 */ /* 0x000fe4000001ff00 */
[----:B------:R-:W-:Y:S01]  /*5700*/  CS2R R160, SRZ ;  /* 0x0000000000a07805 */ /* 0x000fe2000001ff00 */
[----:B------:R-:W-:Y:S06]  /*5710*/  @P1 BRA `(.L_x_91) ;  /* 0x00000000000c1947 */ /* 0x000fec0003800000 */
[----:B------:R-:W-:Y:S04]  /*5720*/  SHF.L.U32 R0, R180, 0x1f, RZ ;  /* 0x0000001fb4007819 */ /* 0x000fe800000006ff */
[----:B------:R-:W1:Y:S02]  /*5730*/  SYNCS.PHASECHK.TRANS64.TRYWAIT P1, [R3+URZ+0x60], R0 ;  /* 0x00006000030075a7 */ /* 0x000e6400080211ff */
[----:B-1----:R-:W-:Y:S05]  /*5740*/  @!P1 BRA `(.L_x_92) ;  /* 0x0000003400509947 */ /* 0x002fea0003800000 */
.L_x_91:
[----:B------:R-:W-:Y:S05]  /*5750*/  BSYNC B0 ;  /* 0x0000000000007941 */ /* 0x000fea0003800000 */
.L_x_90:
[----:B------:R-:W-:Y:S01]  /*5760*/  ISETP.NE.AND P1, PT, R209, RZ, PT ;  /* 0x000000ffd100720c */ /* 0x000fe20003f25270 */
[----:B-1----:R-:W-:Y:S02]  /*5770*/  VIADD R3, R3, 0x70 ;  /* 0x0000007003037836 */ /* 0x002fe40000000000 */
[----:B------:R-:W-:Y:S02]  /*5780*/  IMAD.U32 R0, RZ, RZ, UR37 ;  /* 0x00000025ff007e24 */ /* 0x000fe4000f8e00ff */
[----:B------:R-:W-:Y:S03]  /*5790*/  VIADD R181, R181, 0x1 ;  /* 0x00000001b5b57836 */ /* 0x000fe60000000000 */
[----:B------:R-:W-:Y:S05]  /*57a0*/  PRMT R0, R0, 0x654, R3 ;  /* 0x0000065400007816 */ /* 0x000fea0000000003 */
[----:B------:R1:W3:Y:S04]  /*57b0*/  @P1 LDS.128 R148, [R6] ;  /* 0x0000000006941984 */ /* 0x0002e80000000c00 */
[----:B------:R1:W1:Y:S04]  /*57c0*/  @P1 LDS.128 R156, [R5+0x20] ;  /* 0x00002000059c1984 */ /* 0x0002680000000c00 */
[----:B------:R1:W1:Y:S04]  /*57d0*/  @P1 LDS.128 R152, [R7+0x10] ;  /* 0x0000100007981984 */ /* 0x0002680000000c00 */
[----:B------:R1:W1:Y:S01]  /*57e0*/  @P1 LDS.128 R160, [R4+0x10] ;  /* 0x0000100004a01984 */ /* 0x0002620000000c00 */
[C---:B------:R-:W-:Y:S01]  /*57f0*/  ISETP.NE.AND P1, PT, R181.reuse, 0x2, PT ;  /* 0x00000002b500780c */ /* 0x040fe20003f25270 */
[----:B------:R-:W-:Y:S01]  /*5800*/  @!PT LDS RZ, [RZ] ;  /* 0x00000000fffff984 */ /* 0x000fe20000000800 */
[----:B------:R-:W-:Y:S01]  /*5810*/  @!PT LDS RZ, [RZ] ;  /* 0x00000000fffff984 */ /* 0x000fe20000000800 */
[----:B------:R-:W-:Y:S01]  /*5820*/  @!PT LDS RZ, [RZ] ;  /* 0x00000000fffff984 */ /* 0x000fe20000000800 */
[----:B------:R-:W-:Y:S01]  /*5830*/  @!PT LDS RZ, [RZ] ;  /* 0x00000000fffff984 */ /* 0x000fe20000000800 */
[----:B------:R5:W-:Y:S06]  /*5840*/  MEMBAR.ALL.CTA ;  /* 0x0000000000007992 */ /* 0x000bec0000008000 */
[----:B-----5:R-:W5:Y:S01]  /*5850*/  FENCE.VIEW.ASYNC.S ;  /* 0x00000000000073c6 */ /* 0x020f620000000000 */
[----:B------:R-:W-:Y:S02]  /*5860*/  SEL R3, RZ, 0x1, P1 ;  /* 0x00000001ff037807 */ /* 0x000fe40000800000 */
[----:B------:R-:W-:Y:S02]  /*5870*/  SEL R181, R181, RZ, P1 ;  /* 0x000000ffb5b57207 */ /* 0x000fe40000800000 */
[----:B------:R-:W-:Y:S01]  /*5880*/  LOP3.LUT R180, R180, R3, RZ, 0x3c, !PT ;  /* 0x00000003b4b47212 */ /* 0x000fe200078e3cff */
[----:B-----5:R1:W-:Y:S06]  /*5890*/  SYNCS.ARRIVE.TRANS64.RED.A1T0 RZ, [R0+URZ], RZ ;  /* 0x000000ff00ff79a7 */ /* 0x0203ec00081004ff */
.L_x_89:
[----:B------:R-:W-:Y:S05]  /*58a0*/  BSYNC B1 ;  /* 0x0000000000017941 */ /* 0x000fea0003800000 */
.L_x_88:
[----:B-1----:R-:W-:Y:S04]  /*58b0*/  SHF.R.U32.HI R0, RZ, 0x15, R80 ;  /* 0x00000015ff007819 */ /* 0x002fe80000011650 */
[----:B------:R-:W-:Y:S01]  /*58c0*/  LOP3.LUT P1, RZ, R0, 0x3, R173, 0x48, !PT ;  /* 0x0000000300ff7812 */ /* 0x000fe200078248ad */
[----:B------:R-:W-:Y:S01]  /*58d0*/  @!UPT UIADD3 URZ, UPT, UPT, URZ, URZ, URZ ;  /* 0x000000fffffff290 */ /* 0x000fe2000fffe0ff */
[----:B----4-:R-:W-:Y:S11]  /*58e0*/  @P0 BRA `(.L_x_93) ;  /* 0x0000000000080947 */ /* 0x010ff60003800000 */
[----:B------:R-:W1:Y:S02]  /*58f0*/  SYNCS.PHASECHK.TRANS64.TRYWAIT P0, [R207+URZ+0xb0], R2 ;  /* 0x0000b002cf0075a7 */ /* 0x000e6400080011ff */
[----:B-1----:R-:W-:Y:S05]  /*5900*/  @!P0 BRA `(.L_x_94) ;  /* 0x0000003000f48947 */ /* 0x002fea0003800000 */
.L_x_93:
[----:B------:R-:W-:Y:S04]  /*5910*/  BSSY.RECONVERGENT B6, `(.L_x_95) ;  /* 0x0000012000067945 */ /* 0x000fe80003800200 */
[----:B------:R-:W-:Y:S05]  /*5920*/  @!P1 BRA `(.L_x_96) ;  /* 0x0000000000409947 */ /* 0x000fea0003800000 */
[----:B------:R-:W4:Y:S01]  /*5930*/  LDCU.64 UR8, c[0x4][0x70] ;  /* 0x01000e00ff0877ac */ /* 0x000f220008000a00 */
[----:B------:R-:W-:Y:S01]  /*5940*/  MOV R3, 0x0 ;  /* 0x0000000000037802 */ /* 0x000fe20000000f00 */
[----:B------:R-:W-:Y:S02]  /*5950*/  HFMA2 R12, -RZ, RZ, 0, 5.9604644775390625e-08 ;  /* 0x00000001ff0c7431 */ /* 0x000fe400000001ff */
[----:B------:R-:W-:Y:S02]  /*5960*/  IMAD.MOV.U32 R8, RZ, RZ, 0x192 ;  /* 0x00000192ff087424 */ /* 0x000fe400078e00ff */
[----:B------:R-:W-:Y:S01]  /*5970*/  IMAD.MOV.U32 R13, RZ, RZ, RZ ;  /* 0x000000ffff0d7224 */ /* 0x000fe200078e00ff */
[----:B------:R-:W5:Y:S01]  /*5980*/  LDCU.64 UR6, c[0x4][0x78] ;  /* 0x01000f00ff0677ac */ /* 0x000f620008000a00 */
[----:B-1----:R-:W1:Y:S01]  /*5990*/  LDC.64 R2, c[0x4][R3] ;  /* 0x0100000003027b82 */ /* 0x002e620000000a00 */
[----:B------:R-:W2:Y:S01]  /*59a0*/  LDCU.64 UR4, c[0x4][0x10] ;  /* 0x01000200ff0477ac */ /* 0x000ea20008000a00 */
[----:B----4-:R-:W-:Y:S01]  /*59b0*/  MOV R5, UR9 ;  /* 0x0000000900057c02 */ /* 0x010fe20008000f00 */
[----:B------:R-:W-:Y:S01]  /*59c0*/  IMAD.U32 R4, RZ, RZ, UR8 ;  /* 0x00000008ff047e24 */ /* 0x000fe2000f8e00ff */
[----:B-----5:R-:W-:Y:S01]  /*59d0*/  MOV R7, UR7 ;  /* 0x0000000700077c02 */ /* 0x020fe20008000f00 */
[----:B------:R-:W-:Y:S01]  /*59e0*/  IMAD.U32 R6, RZ, RZ, UR6 ;  /* 0x00000006ff067e24 */ /* 0x000fe2000f8e00ff */
[----:B--2---:R-:W-:Y:S01]  /*59f0*/  MOV R11, UR5 ;  /* 0x00000005000b7c02 */ /* 0x004fe20008000f00 */
[----:B------:R-:W-:Y:S02]  /*5a00*/  IMAD.U32 R10, RZ, RZ, UR4 ;  /* 0x00000004ff0a7e24 */ /* 0x000fe4000f8e00ff */
[----:B------:R-:W-:Y:S07]  /*5a10*/  LEPC R20, `(.L_x_96) ;  /* 0x000000001014794e */ /* 0x000fee0000000000 */
[----:B-1-3--:R-:W-:Y:S05]  /*5a20*/  CALL.ABS.NOINC R2 ;  /* 0x0000000002007343 */ /* 0x00afea0003c00000 */
.L_x_96:
[----:B------:R-:W-:Y:S05]  /*5a30*/  BSYNC.RECONVERGENT B6 ;  /* 0x0000000000067941 */ /* 0x000fea0003800200 */
.L_x_95:
[-C--:B---3--:R-:W-:Y:S01]  /*5a40*/  F2FP.F16.E5M2.UNPACK_B R83, R148.reuse ;  /* 0x00000094ff53723e */ /* 0x088fe200020004ff */
[----:B------:R-:W-:Y:S05]  /*5a50*/  WARPSYNC.ALL ;  /* 0x0000000000007948 */ /* 0x000fea0003800000 */
[----:B------:R-:W-:Y:S01]  /*5a60*/  R2UR UR4, R80 ;  /* 0x00000000500472ca */ /* 0x000fe200000e0000 */
[--C-:B------:R-:W-:Y:S01]  /*5a70*/  HADD2.F32 R82, -RZ, R83.reuse.H0_H0 ;  /* 0x20000053ff527230 */ /* 0x100fe20000004100 */
[----:B------:R-:W-:Y:S01]  /*5a80*/  F2FP.F16.E5M2.UNPACK_B R85, R148.H1 ;  /* 0x00000094ff55723e */ /* 0x000fe200030004ff */
[----:B------:R-:W-:Y:S01]  /*5a90*/  HADD2.F32 R83, -RZ, R83.H1_H1 ;  /* 0x30000053ff537230 */ /* 0x000fe20000004100 */
[-C--:B------:R-:W-:Y:S01]  /*5aa0*/  F2FP.F16.E5M2.UNPACK_B R87, R149.reuse ;  /* 0x00000095ff57723e */ /* 0x080fe200020004ff */
[----:B------:R-:W-:Y:S01]  /*5ab0*/  BSSY.RECONVERGENT B0, `(.L_x_97) ;  /* 0x000011d000007945 */ /* 0x000fe20003800200 */
[----:B------:R-:W-:Y:S01]  /*5ac0*/  F2FP.F16.E5M2.UNPACK_B R89, R149.H1 ;  /* 0x00000095ff59723e */ /* 0x000fe200030004ff */
[----:B------:R-:W-:Y:S01]  /*5ad0*/  HADD2.F32 R84, -RZ, R85.H0_H0 ;  /* 0x20000055ff547230 */ /* 0x000fe20000004100 */
[-C--:B------:R-:W-:Y:S01]  /*5ae0*/  F2FP.F16.E5M2.UNPACK_B R91, R150.reuse ;  /* 0x00000096ff5b723e */ /* 0x080fe200020004ff */
[----:B------:R-:W-:Y:S01]  /*5af0*/  HADD2.F32 R88, -RZ, R87.H1_H1 ;  /* 0x30000057ff587230 */ /* 0x000fe20000004100 */
[----:B------:R-:W-:Y:S01]  /*5b00*/  F2FP.F16.E5M2.UNPACK_B R93, R150.H1 ;  /* 0x00000096ff5d723e */ /* 0x000fe200030004ff */
[----:B------:R-:W-:Y:S01]  /*5b10*/  HADD2.F32 R86, -RZ, R85.H1_H1 ;  /* 0x30000055ff567230 */ /* 0x000fe20000004100 */
[-C--:B------:R-:W-:Y:S01]  /*5b20*/  F2FP.F16.E5M2.UNPACK_B R95, R151.reuse ;  /* 0x00000097ff5f723e */ /* 0x080fe200020004ff */
[----:B------:R-:W2:Y:S01]  /*5b30*/  LDTM.x64 R4, tmem[UR4] ;  /* 0x00000004000479ee */ /* 0x000ea20008340000 */
[----:B------:R-:W-:Y:S01]  /*5b40*/  F2FP.F16.E5M2.UNPACK_B R97, R151.H1 ;  /* 0x00000097ff61723e */ /* 0x000fe200030004ff */
[----:B------:R-:W-:Y:S01]  /*5b50*/  HADD2.F32 R85, -RZ, R87.H0_H0 ;  /* 0x20000057ff557230 */ /* 0x000fe20000004100 */
[-C--:B------:R-:W-:Y:S01]  /*5b60*/  F2FP.F16.E5M2.UNPACK_B R99, R152.reuse ;  /* 0x00000098ff63723e */ /* 0x080fe200020004ff */
[----:B------:R-:W-:Y:S01]  /*5b70*/  HADD2.F32 R87, -RZ, R89.H0_H0 ;  /* 0x20000059ff577230 */ /* 0x000fe20000004100 */
[----:B------:R-:W-:Y:S01]  /*5b80*/  F2FP.F16.E5M2.UNPACK_B R101, R152.H1 ;  /* 0x00000098ff65723e */ /* 0x000fe200030004ff */
[----:B------:R-:W-:Y:S01]  /*5b90*/  HADD2.F32 R92, -RZ, R91.H1_H1 ;  /* 0x3000005bff5c7230 */ /* 0x000fe20000004100 */
[----:B------:R-:W-:Y:S01]  /*5ba0*/  ISETP.NE.AND P6, PT, R184, RZ, PT ;  /* 0x000000ffb800720c */ /* 0x000fe20003fc5270 */
[----:B------:R-:W-:Y:S01]  /*5bb0*/  HADD2.F32 R96, -RZ, R95.H1_H1 ;  /* 0x3000005fff607230 */ /* 0x000fe20000004100 */
[----:B------:R-:W-:Y:S01]  /*5bc0*/  SHF.L.U32 R211, R176, 0x4, RZ ;  /* 0x00000004b0d37819 */ /* 0x000fe200000006ff */
[----:B------:R-:W-:Y:S01]  /*5bd0*/  HADD2.F32 R100, -RZ, R99.H1_H1 ;  /* 0x30000063ff647230 */ /* 0x000fe20000004100 */
[----:B------:R-:W-:Y:S01]  /*5be0*/  SHF.L.U32 R219, R175, 0x4, RZ ;  /* 0x00000004afdb7819 */ /* 0x000fe200000006ff */
[----:B------:R-:W-:Y:S01]  /*5bf0*/  HADD2.F32 R90, -RZ, R89.H1_H1 ;  /* 0x30000059ff5a7230 */ /* 0x000fe20000004100 */
[C---:B------:R-:W-:Y:S01]  /*5c00*/  IADD3 R204, PT, PT, R190.reuse, R211, RZ ;  /* 0x000000d3becc7210 */ /* 0x040fe20007ffe0ff */
[----:B------:R-:W-:Y:S01]  /*5c10*/  HADD2.F32 R89, -RZ, R91.H0_H0 ;  /* 0x2000005bff597230 */ /* 0x000fe20000004100 */
[----:B------:R-:W-:Y:S01]  /*5c20*/  IADD3 R206, PT, PT, R190, R219, RZ ;  /* 0x000000dbbece7210 */ /* 0x000fe20007ffe0ff */
[--C-:B------:R-:W-:Y:S01]  /*5c30*/  HADD2.F32 R91, -RZ, R93.reuse.H0_H0 ;  /* 0x2000005dff5b7230 */ /* 0x100fe20000004100 */
[----:B------:R-:W-:Y:S01]  /*5c40*/  SHF.L.U32 R217, R188, 0x4, RZ ;  /* 0x00000004bcd97819 */ /* 0x000fe200000006ff */
[----:B------:R-:W-:Y:S01]  /*5c50*/  HADD2.F32 R94, -RZ, R93.H1_H1 ;  /* 0x3000005dff5e7230 */ /* 0x000fe20000004100 */
[-C--:B------:R-:W-:Y:S01]  /*5c60*/  F2FP.F16.E5M2.UNPACK_B R103, R153.reuse ;  /* 0x00000099ff67723e */ /* 0x080fe200020004ff */
[----:B------:R-:W-:Y:S01]  /*5c70*/  HADD2.F32 R93, -RZ, R95.H0_H0 ;  /* 0x2000005fff5d7230 */ /* 0x000fe20000004100 */
[----:B------:R-:W-:Y:S01]  /*5c80*/  IADD3 R205, PT, PT, R217, R204, RZ ;  /* 0x000000ccd9cd7210 */ /* 0x000fe20007ffe0ff */
[----:B------:R-:W-:Y:S01]  /*5c90*/  HADD2.F32 R95, -RZ, R97.H0_H0 ;  /* 0x20000061ff5f7230 */ /* 0x000fe20000004100 */
[----:B------:R-:W-:Y:S01]  /*5ca0*/  F2FP.F16.E5M2.UNPACK_B R105, R153.H1 ;  /* 0x00000099ff69723e */ /* 0x000fe200030004ff */
[C---:B--2---:R-:W-:Y:S01]  /*5cb0*/  FMUL R0, R78.reuse, R4 ;  /* 0x000000044e007220 */ /* 0x044fe20000400000 */
[C---:B-1----:R-:W-:Y:S01]  /*5cc0*/  FMUL R2, R78.reuse, R5 ;  /* 0x000000054e027220 */ /* 0x042fe20000400000 */
[C---:B------:R-:W-:Y:S01]  /*5cd0*/  FMUL R4, R78.reuse, R8 ;  /* 0x000000084e047220 */ /* 0x040fe20000400000 */
[C---:B------:R-:W-:Y:S01]  /*5ce0*/  FMUL R5, R78.reuse, R9 ;  /* 0x000000094e057220 */ /* 0x040fe20000400000 */
[C---:B------:R-:W-:Y:S01]  /*5cf0*/  FFMA R0, R81.reuse, R82, R0 ;  /* 0x0000005251007223 */ /* 0x040fe20000000000 */
[C---:B------:R-:W-:Y:S01]  /*5d00*/  FFMA R2, R81.reuse, R83, R2 ;  /* 0x0000005351027223 */ /* 0x040fe20000000002 */
[C---:B------:R-:W-:Y:S01]  /*5d10*/  FMUL R8, R78.reuse, R12 ;  /* 0x0000000c4e087220 */ /* 0x040fe20000400000 */
[C---:B------:R-:W-:Y:S01]  /*5d20*/  FMUL R9, R78.reuse, R13 ;  /* 0x0000000d4e097220 */ /* 0x040fe20000400000 */
[C---:B------:R-:W-:Y:S01]  /*5d30*/  FMUL R12, R78.reuse, R16 ;  /* 0x000000104e0c7220 */ /* 0x040fe20000400000 */
[C---:B------:R-:W-:Y:S01]  /*5d40*/  FMUL R13, R78.reuse, R17 ;  /* 0x000000114e0d7220 */ /* 0x040fe20000400000 */
[C---:B------:R-:W-:Y:S01]  /*5d50*/  FMUL R16, R78.reuse, R20 ;  /* 0x000000144e107220 */ /* 0x040fe20000400000 */
[C---:B------:R-:W-:Y:S01]  /*5d60*/  FMUL R17, R78.reuse, R21 ;  /* 0x000000154e117220 */ /* 0x040fe20000400000 */
[----:B------:R-:W-:Y:S02]  /*5d70*/  HADD2.F32 R104, -RZ, R103.H1_H1 ;  /* 0x30000067ff687230 */ /* 0x000fe40000004100 */
[C---:B------:R-:W-:Y:S01]  /*5d80*/  FMUL R20, R78.reuse, R24 ;  /* 0x000000184e147220 */ /* 0x040fe20000400000 */
[C---:B------:R-:W-:Y:S01]  /*5d90*/  FMUL R21, R78.reuse, R25 ;  /* 0x000000194e157220 */ /* 0x040fe20000400000 */
[C---:B------:R-:W-:Y:S01]  /*5da0*/  FMUL R24, R78.reuse, R28 ;  /* 0x0000001c4e187220 */ /* 0x040fe20000400000 */
[C---:B------:R-:W-:Y:S01]  /*5db0*/  FMUL R25, R78.reuse, R29 ;  /* 0x0000001d4e197220 */ /* 0x040fe20000400000 */
[C---:B------:R-:W-:Y:S01]  /*5dc0*/  FMUL R28, R78.reuse, R32 ;  /* 0x000000204e1c7220 */ /* 0x040fe20000400000 */
[C---:B------:R-:W-:Y:S01]  /*5dd0*/  FMUL R29, R78.reuse, R33 ;  /* 0x000000214e1d7220 */ /* 0x040fe20000400000 */
[C---:B------:R-:W-:Y:S01]  /*5de0*/  FMUL R32, R78.reuse, R36 ;  /* 0x000000244e207220 */ /* 0x040fe20000400000 */
[----:B------:R-:W-:Y:S01]  /*5df0*/  F2FP.F16.E5M2.UNPACK_B R107, R154 ;  /* 0x0000009aff6b723e */ /* 0x000fe200020004ff */
[C---:B------:R-:W-:Y:S01]  /*5e00*/  FMUL R33, R78.reuse, R37 ;  /* 0x000000254e217220 */ /* 0x040fe20000400000 */
[C---:B------:R-:W-:Y:S01]  /*5e10*/  FMUL R36, R78.reuse, R40 ;  /* 0x000000284e247220 */ /* 0x040fe20000400000 */
[----:B------:R-:W-:Y:S01]  /*5e20*/  F2FP.F16.E5M2.UNPACK_B R109, R154.H1 ;  /* 0x0000009aff6d723e */ /* 0x000fe200030004ff */
[C---:B------:R-:W-:Y:S01]  /*5e30*/  FMUL R37, R78.reuse, R41 ;  /* 0x000000294e257220 */ /* 0x040fe20000400000 */
[----:B------:R-:W-:Y:S02]  /*5e40*/  HADD2.F32 R108, -RZ, R107.H1_H1 ;  /* 0x3000006bff6c7230 */ /* 0x000fe40000004100 */
        /* <DEDUP_REMOVED lines=26> */
[C---:B------:R-:W-:Y:S01]  /*5ff0*/  FFMA R3, R81.reuse, R84, R3 ;  /* 0x0000005451037223 */ /* 0x040fe20000000003 */
[C---:B------:R-:W-:Y:S01]  /*6000*/  FFMA R7, R81.reuse, R86, R7 ;  /* 0x0000005651077223 */ /* 0x040fe20000000007 */
[----:B------:R-:W-:Y:S01]  /*6010*/  F2FP.F16.E5M2.UNPACK_B R127, R159 ;  /* 0x0000009fff7f723e */ /* 0x000fe200020004ff */
[C---:B------:R-:W-:Y:S01]  /*6020*/  FFMA R4, R81.reuse, R85, R4 ;  /* 0x0000005551047223 */ /* 0x040fe20000000004 */
[C---:B------:R-:W-:Y:S01]  /*6030*/  FFMA R5, R81.reuse, R88, R5 ;  /* 0x0000005851057223 */ /* 0x040fe20000000005 */
[----:B------:R-:W-:Y:S01]  /*6040*/  F2FP.F16.E5M2.UNPACK_B R129, R159.H1 ;  /* 0x0000009fff81723e */ /* 0x000fe200030004ff */
[----:B------:R-:W-:Y:S01]  /*6050*/  FFMA R6, R81, R87, R6 ;  /* 0x0000005751067223 */ /* 0x000fe20000000006 */
[----:B------:R-:W-:Y:S01]  /*6060*/  F2FP.SATFINITE.E5M2.F32.PACK_AB_MERGE_C R185, R7, R3, RZ ;  /* 0x0000000307b9723e */ /* 0x000fe200048060ff */
[----:B------:R-:W-:Y:S02]  /*6070*/  HADD2.F32 R124, -RZ, R123.H1_H1 ;  /* 0x3000007bff7c7230 */ /* 0x000fe40000004100 */
[----:B------:R-:W-:Y:S01]  /*6080*/  FMUL R11, R78, R11 ;  /* 0x0000000b4e0b7220 */ /* 0x000fe20000400000 */
[----:B------:R-:W-:Y:S01]  /*6090*/  HADD2.F32 R128, -RZ, R127.H1_H1 ;  /* 0x3000007fff807230 */ /* 0x000fe20000004100 */
[----:B------:R-:W-:Y:S01]  /*60a0*/  F2FP.SATFINITE.E5M2.F32.PACK_AB_MERGE_C R184, R2, R0, R185 ;  /* 0x0000000002b8723e */ /* 0x000fe200048060b9 */
[C---:B------:R-:W-:Y:S01]  /*60b0*/  FMUL R10, R78.reuse, R14 ;  /* 0x0000000e4e0a7220 */ /* 0x040fe20000400000 */
[C---:B------:R-:W-:Y:S01]  /*60c0*/  FFMA R11, R81.reuse, R90, R11 ;  /* 0x0000005a510b7223 */ /* 0x040fe2000000000b */
[C---:B------:R-:W-:Y:S01]  /*60d0*/  FFMA R8, R81.reuse, R89, R8 ;  /* 0x0000005951087223 */ /* 0x040fe20000000008 */
[----:B------:R-:W-:Y:S01]  /*60e0*/  FFMA R9, R81, R92, R9 ;  /* 0x0000005c51097223 */ /* 0x000fe20000000009 */
[----:B------:R-:W-:Y:S01]  /*60f0*/  F2FP.F16.E5M2.UNPACK_B R131, R160 ;  /* 0x000000a0ff83723e */ /* 0x000fe200020004ff */
[----:B------:R-:W-:Y:S01]  /*6100*/  HADD2.F32 R98, -RZ, R97.H1_H1 ;  /* 0x30000061ff627230 */ /* 0x000fe20000004100 */
[----:B------:R-:W-:Y:S01]  /*6110*/  F2FP.SATFINITE.E5M2.F32.PACK_AB_MERGE_C R186, R11, R6, RZ ;  /* 0x000000060bba723e */ /* 0x000fe200048060ff */
[----:B------:R-:W-:Y:S01]  /*6120*/  FFMA R10, R81, R91, R10 ;  /* 0x0000005b510a7223 */ /* 0x000fe2000000000a */
[----:B------:R-:W-:Y:S02]  /*6130*/  HADD2.F32 R97, -RZ, R99.H0_H0 ;  /* 0x20000063ff617230 */ /* 0x000fe40000004100 */
[C---:B------:R-:W-:Y:S01]  /*6140*/  FMUL R15, R78.reuse, R15 ;  /* 0x0000000f4e0f7220 */ /* 0x040fe20000400000 */
[----:B------:R-:W-:Y:S01]  /*6150*/  F2FP.SATFINITE.E5M2.F32.PACK_AB_MERGE_C R185, R5, R4, R186 ;  /* 0x0000000405b9723e */ /* 0x000fe200048060ba */
[----:B------:R-:W-:Y:S02]  /*6160*/  HADD2.F32 R132, -RZ, R131.H1_H1 ;  /* 0x30000083ff847230 */ /* 0x000fe40000004100 */
[C---:B------:R-:W-:Y:S01]  /*6170*/  FMUL R14, R78.reuse, R18 ;  /* 0x000000124e0e7220 */ /* 0x040fe20000400000 */
[C---:B------:R-:W-:Y:S01]  /*6180*/  FFMA R15, R81.reuse, R94, R15 ;  /* 0x0000005e510f7223 */ /* 0x040fe2000000000f */
[C---:B------:R-:W-:Y:S01]  /*6190*/  FFMA R12, R81.reuse, R93, R12 ;  /* 0x0000005d510c7223 */ /* 0x040fe2000000000c */
[----:B------:R-:W-:Y:S01]  /*61a0*/  FFMA R13, R81, R96, R13 ;  /* 0x00000060510d7223 */ /* 0x000fe2000000000d */
[----:B------:R-:W-:Y:S01]  /*61b0*/  F2FP.F16.E5M2.UNPACK_B R133, R160.H1 ;  /* 0x000000a0ff85723e */ /* 0x000fe200030004ff */
[--C-:B------:R-:W-:Y:S01]  /*61c0*/  HADD2.F32 R99, -RZ, R101.reuse.H0_H0 ;  /* 0x20000065ff637230 */ /* 0x100fe20000004100 */
[----:B------:R-:W-:Y:S01]  /*61d0*/  F2FP.SATFINITE.E5M2.F32.PACK_AB_MERGE_C R186, R15, R10, RZ ;  /* 0x0000000a0fba723e */ /* 0x000fe200048060ff */
[----:B------:R-:W-:Y:S01]  /*61e0*/  FFMA R14, R81, R95, R14 ;  /* 0x0000005f510e7223 */ /* 0x000fe2000000000e */
[C---:B------:R-:W-:Y:S01]  /*61f0*/  FMUL R19, R78.reuse, R19 ;  /* 0x000000134e137220 */ /* 0x040fe20000400000 */
[----:B------:R-:W-:Y:S01]  /*6200*/  HADD2.F32 R102, -RZ, R101.H1_H1 ;  /* 0x30000065ff667230 */ /* 0x000fe20000004100 */
[----:B------:R-:W-:Y:S01]  /*6210*/  F2FP.SATFINITE.E5M2.F32.PACK_AB_MERGE_C R186, R9, R8, R186 ;  /* 0x0000000809ba723e */ /* 0x000fe200048060ba */
[----:B------:R-:W-:Y:S02]  /*6220*/  HADD2.F32 R101, -RZ, R103.H0_H0 ;  /* 0x20000067ff657230 */ /* 0x000fe40000004100 */
[C---:B------:R-:W-:Y:S01]  /*6230*/  FFMA R19, R81.reuse, R98, R19 ;  /* 0x0000006251137223 */ /* 0x040fe20000000013 */
[C---:B------:R-:W-:Y:S01]  /*6240*/  FFMA R16, R81.reuse, R97, R16 ;  /* 0x0000006151107223 */ /* 0x040fe20000000010 */
[----:B------:R-:W-:Y:S01]  /*6250*/  FFMA R17, R81, R100, R17 ;  /* 0x0000006451117223 */ /* 0x000fe20000000011 */
[C---:B------:R-:W-:Y:S01]  /*6260*/  FMUL R18, R78.reuse, R22 ;  /* 0x000000164e127220 */ /* 0x040fe20000400000 */
[----:B------:R-:W-:Y:S01]  /*6270*/  F2FP.F16.E5M2.UNPACK_B R135, R161 ;  /* 0x000000a1ff87723e */ /* 0x000fe200020004ff */
        /* <DEDUP_REMOVED lines=10> */
[----:B------:R1:W-:Y:S01]  /*6320*/  STS.128 [R172+UR49+0x4200], R184 ;  /* 0x004200b8ac007988 */ /* 0x0003e20008000c31 */
[----:B------:R-:W-:Y:S01]  /*6330*/  HADD2.F32 R136, -RZ, R135.H1_H1 ;  /* 0x30000087ff887230 */ /* 0x000fe20000004100 */
[----:B------:R-:W-:Y:S01]  /*6340*/  F2FP.SATFINITE.E5M2.F32.PACK_AB_MERGE_C R196, R23, R18, RZ ;  /* 0x0000001217c4723e */ /* 0x000fe200048060ff */
[C---:B------:R-:W-:Y:S01]  /*6350*/  FMUL R22, R78.reuse, R26 ;  /* 0x0000001a4e167220 */ /* 0x040fe20000400000 */
[C---:B------:R-:W-:Y:S01]  /*6360*/  FMUL R27, R78.reuse, R27 ;  /* 0x0000001b4e1b7220 */ /* 0x040fe20000400000 */
[--C-:B------:R-:W-:Y:S01]  /*6370*/  HADD2.F32 R107, -RZ, R109.reuse.H0_H0 ;  /* 0x2000006dff6b7230 */ /* 0x100fe20000004100 */
[----:B------:R-:W-:Y:S01]  /*6380*/  F2FP.SATFINITE.E5M2.F32.PACK_AB_MERGE_C R196, R17, R16, R196 ;  /* 0x0000001011c4723e */ /* 0x000fe200048060c4 */
[C---:B------:R-:W-:Y:S01]  /*6390*/  FFMA R22, R81.reuse, R103, R22 ;  /* 0x0000006751167223 */ /* 0x040fe20000000016 */
[C---:B------:R-:W-:Y:S01]  /*63a0*/  FFMA R27, R81.reuse, R106, R27 ;  /* 0x0000006a511b7223 */ /* 0x040fe2000000001b */
[C---:B------:R-:W-:Y:S01]  /*63b0*/  FFMA R24, R81.reuse, R105, R24 ;  /* 0x0000006951187223 */ /* 0x040fe20000000018 */
[----:B------:R-:W-:Y:S01]  /*63c0*/  F2FP.F16.E5M2.UNPACK_B R137, R161.H1 ;  /* 0x000000a1ff89723e */ /* 0x000fe200030004ff */
[----:B------:R-:W-:Y:S02]  /*63d0*/  HADD2.F32 R110, -RZ, R109.H1_H1 ;  /* 0x3000006dff6e7230 */ /* 0x000fe40000004100 */
[----:B------:R-:W-:Y:S01]  /*63e0*/  FFMA R25, R81, R108, R25 ;  /* 0x0000006c51197223 */ /* 0x000fe20000000019 */
[----:B------:R-:W-:Y:S01]  /*63f0*/  F2FP.SATFINITE.E5M2.F32.PACK_AB_MERGE_C R197, R27, R22, RZ ;  /* 0x000000161bc5723e */ /* 0x000fe200048060ff */
[----:B------:R-:W-:Y:S02]  /*6400*/  HADD2.F32 R109, -RZ, R111.H0_H0 ;  /* 0x2000006fff6d7230 */ /* 0x000fe40000004100 */
[C---:B------:R-:W-:Y:S01]  /*6410*/  FMUL R26, R78.reuse, R30 ;  /* 0x0000001e4e1a7220 */ /* 0x040fe20000400000 */
[C---:B------:R-:W-:Y:S01]  /*6420*/  FMUL R31, R78.reuse, R31 ;  /* 0x0000001f4e1f7220 */ /* 0x040fe20000400000 */
[--C-:B------:R-:W-:Y:S01]  /*6430*/  HADD2.F32 R111, -RZ, R113.reuse.H0_H0 ;  /* 0x20000071ff6f7230 */ /* 0x100fe20000004100 */
[----:B------:R-:W-:Y:S01]  /*6440*/  F2FP.SATFINITE.E5M2.F32.PACK_AB_MERGE_C R197, R21, R20, R197 ;  /* 0x0000001415c5723e */ /* 0x000fe200048060c5 */
[C---:B------:R-:W-:Y:S01]  /*6450*/  FFMA R26, R81.reuse, R107, R26 ;  /* 0x0000006b511a7223 */ /* 0x040fe2000000001a */
[C---:B------:R-:W-:Y:S01]  /*6460*/  FFMA R31, R81.reuse, R110, R31 ;  /* 0x0000006e511f7223 */ /* 0x040fe2000000001f */
[C---:B------:R-:W-:Y:S01]  /*6470*/  FFMA R28, R81.reuse, R109, R28 ;  /* 0x0000006d511c7223 */ /* 0x040fe2000000001c */
[----:B------:R-:W-:Y:S01]  /*6480*/  F2FP.F16.E5M2.UNPACK_B R139, R162 ;  /* 0x000000a2ff8b723e */ /* 0x000fe200020004ff */
[----:B------:R-:W-:Y:S02]  /*6490*/  HADD2.F32 R114, -RZ, R113.H1_H1 ;  /* 0x30000071ff727230 */ /* 0x000fe40000004100 */
[----:B------:R-:W-:Y:S01]  /*64a0*/  FFMA R29, R81, R112, R29 ;  /* 0x00000070511d7223 */ /* 0x000fe2000000001d */
[----:B------:R-:W-:Y:S01]  /*64b0*/  F2FP.SATFINITE.E5M2.F32.PACK_AB_MERGE_C R198, R31, R26, RZ ;  /* 0x0000001a1fc6723e */ /* 0x000fe200048060ff */
[----:B------:R-:W-:Y:S02]  /*64c0*/  HADD2.F32 R113, -RZ, R115.H0_H0 ;  /* 0x20000073ff717230 */ /* 0x000fe40000004100 */
[C---:B------:R-:W-:Y:S01]  /*64d0*/  FMUL R30, R78.reuse, R34 ;  /* 0x000000224e1e7220 */ /* 0x040fe20000400000 */
[----:B------:R-:W-:Y:S01]  /*64e0*/  HADD2.F32 R140, -RZ, R139.H1_H1 ;  /* 0x3000008bff8c7230 */ /* 0x000fe20000004100 */
[----:B------:R-:W-:Y:S01]  /*64f0*/  F2FP.SATFINITE.E5M2.F32.PACK_AB_MERGE_C R198, R25, R24, R198 ;  /* 0x0000001819c6723e */ /* 0x000fe200048060c6 */
[C---:B------:R-:W-:Y:S01]  /*6500*/  FMUL R35, R78.reuse, R35 ;  /* 0x000000234e237220 */ /* 0x040fe20000400000 */
[--C-:B------:R-:W-:Y:S02]  /*6510*/  HADD2.F32 R115, -RZ, R117.reuse.H0_H0 ;  /* 0x20000075ff737230 */ /* 0x100fe40000004100 */
[C---:B------:R-:W-:Y:S01]  /*6520*/  FFMA R30, R81.reuse, R111, R30 ;  /* 0x0000006f511e7223 */ /* 0x040fe2000000001e */
[----:B------:R-:W-:Y:S02]  /*6530*/  HADD2.F32 R118, -RZ, R117.H1_H1 ;  /* 0x30000075ff767230 */ /* 0x000fe40000004100 */
[C---:B------:R-:W-:Y:S01]  /*6540*/  FFMA R35, R81.reuse, R114, R35 ;  /* 0x0000007251237223 */ /* 0x040fe20000000023 */
[C---:B------:R-:W-:Y:S01]  /*6550*/  FFMA R32, R81.reuse, R113, R32 ;  /* 0x0000007151207223 */ /* 0x040fe20000000020 */
[----:B------:R-:W-:Y:S01]  /*6560*/  F2FP.F16.E5M2.UNPACK_B R141, R162.H1 ;  /* 0x000000a2ff8d723e */ /* 0x000fe200030004ff */
[----:B------:R-:W-:Y:S01]  /*6570*/  FFMA R33, R81, R116, R33 ;  /* 0x0000007451217223 */ /* 0x000fe20000000021 */
[----:B------:R-:W-:Y:S01]  /*6580*/  HADD2.F32 R117, -RZ, R119.H0_H0 ;  /* 0x20000077ff757230 */ /* 0x000fe20000004100 */
        /* <DEDUP_REMOVED lines=9> */
[----:B------:R1:W-:Y:S01]  /*6620*/  STS.128 [R204+0x4010], R196 ;  /* 0x004010c4cc007388 */ /* 0x0003e20000000c00 */
[----:B------:R-:W-:Y:S01]  /*6630*/  FFMA R37, R81, R120, R37 ;  /* 0x0000007851257223 */ /* 0x000fe20000000025 */
[----:B------:R-:W-:Y:S01]  /*6640*/  F2FP.SATFINITE.E5M2.F32.PACK_AB_MERGE_C R200, R39, R34, RZ ;  /* 0x0000002227c8723e */ /* 0x000fe200048060ff */
[----:B------:R-:W-:Y:S02]  /*6650*/  HADD2.F32 R122, -RZ, R121.H1_H1 ;  /* 0x30000079ff7a7230 */ /* 0x000fe40000004100 */
[C---:B------:R-:W-:Y:S01]  /*6660*/  FMUL R38, R78.reuse, R42 ;  /* 0x0000002a4e267220 */ /* 0x040fe20000400000 */
[----:B------:R-:W-:Y:S01]  /*6670*/  HADD2.F32 R121, -RZ, R123.H0_H0 ;  /* 0x2000007bff797230 */ /* 0x000fe20000004100 */
[----:B------:R-:W-:Y:S01]  /*6680*/  F2FP.SATFINITE.E5M2.F32.PACK_AB_MERGE_C R200, R33, R32, R200 ;  /* 0x0000002021c8723e */ /* 0x000fe200048060c8 */
[----:B------:R-:W-:Y:S02]  /*6690*/  HADD2.F32 R144, -RZ, R143.H1_H1 ;  /* 0x3000008fff907230 */ /* 0x000fe40000004100 */
[C---:B------:R-:W-:Y:S01]  /*66a0*/  FFMA R38, R81.reuse, R119, R38 ;  /* 0x0000007751267223 */ /* 0x040fe20000000026 */
[C---:B------:R-:W-:Y:S01]  /*66b0*/  FMUL R43, R78.reuse, R43 ;  /* 0x0000002b4e2b7220 */ /* 0x040fe20000400000 */
[--C-:B------:R-:W-:Y:S02]  /*66c0*/  HADD2.F32 R123, -RZ, R125.reuse.H0_H0 ;  /* 0x2000007dff7b7230 */ /* 0x100fe40000004100 */
[C---:B------:R-:W-:Y:S01]  /*66d0*/  FMUL R42, R78.reuse, R46 ;  /* 0x0000002e4e2a7220 */ /* 0x040fe20000400000 */
[----:B------:R-:W-:Y:S02]  /*66e0*/  HADD2.F32 R126, -RZ, R125.H1_H1 ;  /* 0x3000007dff7e7230 */ /* 0x000fe40000004100 */
[C---:B------:R-:W-:Y:S01]  /*66f0*/  FFMA R43, R81.reuse, R122, R43 ;  /* 0x0000007a512b7223 */ /* 0x040fe2000000002b */
[----:B------:R-:W-:Y:S01]  /*6700*/  F2FP.F16.E5M2.UNPACK_B R145, R163.H1 ;  /* 0x000000a3ff91723e */ /* 0x000fe200030004ff */
[C---:B------:R-:W-:Y:S01]  /*6710*/  FFMA R40, R81.reuse, R121, R40 ;  /* 0x0000007951287223 */ /* 0x040fe20000000028 */
[----:B------:R-:W-:Y:S01]  /*6720*/  FFMA R41, R81, R124, R41 ;  /* 0x0000007c51297223 */ /* 0x000fe20000000029 */
[----:B------:R-:W-:Y:S01]  /*6730*/  ISETP.NE.AND P0, PT, R193, RZ, PT ;  /* 0x000000ffc100720c */ /* 0x000fe20003f05270 */
[----:B------:R-:W-:Y:S01]  /*6740*/  HADD2.F32 R125, -RZ, R127.H0_H0 ;  /* 0x2000007fff7d7230 */ /* 0x000fe20000004100 */
[----:B------:R-:W-:Y:S01]  /*6750*/  F2FP.SATFINITE.E5M2.F32.PACK_AB_MERGE_C R201, R43, R38, RZ ;  /* 0x000000262bc9723e */ /* 0x000fe200048060ff */
[----:B------:R-:W-:Y:S01]  /*6760*/  FFMA R42, R81, R123, R42 ;  /* 0x0000007b512a7223 */ /* 0x000fe2000000002a */
[C---:B------:R-:W-:Y:S01]  /*6770*/  FMUL R47, R78.reuse, R47 ;  /* 0x0000002f4e2f7220 */ /* 0x040fe20000400000 */
[--C-:B------:R-:W-:Y:S01]  /*6780*/  HADD2.F32 R127, -RZ, R129.reuse.H0_H0 ;  /* 0x20000081ff7f7230 */ /* 0x100fe20000004100 */
[----:B------:R-:W-:Y:S01]  /*6790*/  F2FP.SATFINITE.E5M2.F32.PACK_AB_MERGE_C R201, R37, R36, R201 ;  /* 0x0000002425c9723e */ /* 0x000fe200048060c9 */
[----:B------:R-:W-:Y:S02]  /*67a0*/  HADD2.F32 R130, -RZ, R129.H1_H1 ;  /* 0x30000081ff827230 */ /* 0x000fe40000004100 */
[C---:B------:R-:W-:Y:S01]  /*67b0*/  FFMA R47, R81.reuse, R126, R47 ;  /* 0x0000007e512f7223 */ /* 0x040fe2000000002f */
[C---:B------:R-:W-:Y:S01]  /*67c0*/  FFMA R44, R81.reuse, R125, R44 ;  /* 0x0000007d512c7223 */ /* 0x040fe2000000002c */
[C---:B------:R-:W-:Y:S01]  /*67d0*/  FFMA R45, R81.reuse, R128, R45 ;  /* 0x00000080512d7223 */ /* 0x040fe2000000002d */
[----:B------:R-:W-:Y:S02]  /*67e0*/  HADD2.F32 R129, -RZ, R131.H0_H0 ;  /* 0x20000083ff817230 */ /* 0x000fe40000004100 */
[C---:B------:R-:W-:Y:S01]  /*67f0*/  FMUL R46, R78.reuse, R50 ;  /* 0x000000324e2e7220 */ /* 0x040fe20000400000 */
[C---:B------:R-:W-:Y:S01]  /*6800*/  FMUL R51, R78.reuse, R51 ;  /* 0x000000334e337220 */ /* 0x040fe20000400000 */
[--C-:B------:R-:W-:Y:S02]  /*6810*/  HADD2.F32 R131, -RZ, R133.reuse.H0_H0 ;  /* 0x20000085ff837230 */ /* 0x100fe40000004100 */
[C---:B------:R-:W-:Y:S01]  /*6820*/  FMUL R50, R78.reuse, R54 ;  /* 0x000000364e327220 */ /* 0x040fe20000400000 */
[C---:B------:R-:W-:Y:S01]  /*6830*/  FFMA R46, R81.reuse, R127, R46 ;  /* 0x0000007f512e7223 */ /* 0x040fe2000000002e */
[----:B------:R-:W-:Y:S02]  /*6840*/  HADD2.F32 R134, -RZ, R133.H1_H1 ;  /* 0x30000085ff867230 */ /* 0x000fe40000004100 */
[C---:B------:R-:W-:Y:S01]  /*6850*/  FFMA R51, R81.reuse, R130, R51 ;  /* 0x0000008251337223 */ /* 0x040fe20000000033 */
[----:B------:R-:W-:Y:S02]  /*6860*/  HADD2.F32 R133, -RZ, R135.H0_H0 ;  /* 0x20000087ff857230 */ /* 0x000fe40000004100 */
[C---:B------:R-:W-:Y:S01]  /*6870*/  FMUL R55, R78.reuse, R55 ;  /* 0x000000374e377220 */ /* 0x040fe20000400000 */
[C---:B------:R-:W-:Y:S01]  /*6880*/  FFMA R48, R81.reuse, R129, R48 ;  /* 0x0000008151307223 */ /* 0x040fe20000000030 */
[C---:B------:R-:W-:Y:S01]  /*6890*/  FFMA R49, R81.reuse, R132, R49 ;  /* 0x0000008451317223 */ /* 0x040fe20000000031 */
[--C-:B------:R-:W-:Y:S02]  /*68a0*/  HADD2.F32 R135, -RZ, R137.reuse.H0_H0 ;  /* 0x20000089ff877230 */ /* 0x100fe40000004100 */
[C---:B------:R-:W-:Y:S01]  /*68b0*/  FFMA R50, R81.reuse, R131, R50 ;  /* 0x0000008351327223 */ /* 0x040fe20000000032 */
[----:B------:R-:W-:Y:S02]  /*68c0*/  HADD2.F32 R138, -RZ, R137.H1_H1 ;  /* 0x30000089ff8a7230 */ /* 0x000fe40000004100 */
[C---:B------:R-:W-:Y:S01]  /*68d0*/  FMUL R54, R78.reuse, R58 ;  /* 0x0000003a4e367220 */ /* 0x040fe20000400000 */
[----:B------:R-:W-:Y:S02]  /*68e0*/  HADD2.F32 R137, -RZ, R139.H0_H0 ;  /* 0x2000008bff897230 */ /* 0x000fe40000004100 */
[C---:B------:R-:W-:Y:S01]  /*68f0*/  FFMA R55, R81.reuse, R134, R55 ;  /* 0x0000008651377223 */ /* 0x040fe20000000037 */
        /* <DEDUP_REMOVED lines=16> */
[----:B------:R-:W-:Y:S01]  /*6a00*/  FFMA R63, R81, R142, R63 ;  /* 0x0000008e513f7223 */ /* 0x000fe2000000003f */
[----:B------:R-:W-:Y:S01]  /*6a10*/  FMUL R67, R78, R67 ;  /* 0x000000434e437220 */ /* 0x000fe20000400000 */
[----:B------:R-:W-:Y:S01]  /*6a20*/  F2FP.SATFINITE.E5M2.F32.PACK_AB_MERGE_C R202, R47, R42, RZ ;  /* 0x0000002a2fca723e */ /* 0x000fe200048060ff */
[----:B------:R-:W-:Y:S01]  /*6a30*/  FFMA R60, R81, R141, R60 ;  /* 0x0000008d513c7223 */ /* 0x000fe2000000003c */
[----:B------:R-:W-:Y:S01]  /*6a40*/  F2FP.SATFINITE.E5M2.F32.PACK_AB_MERGE_C R203, R51, R46, RZ ;  /* 0x0000002e33cb723e */ /* 0x000fe200048060ff */
[C---:B------:R-:W-:Y:S01]  /*6a50*/  FFMA R61, R81.reuse, R144, R61 ;  /* 0x00000090513d7223 */ /* 0x040fe2000000003d */
[C---:B------:R-:W-:Y:S01]  /*6a60*/  FFMA R62, R81.reuse, R143, R62 ;  /* 0x0000008f513e7223 */ /* 0x040fe2000000003e */
[----:B------:R-:W-:Y:S01]  /*6a70*/  FFMA R67, R81, R146, R67 ;  /* 0x0000009251437223 */ /* 0x000fe20000000043 */
[----:B------:R-:W-:Y:S02]  /*6a80*/  F2FP.SATFINITE.E5M2.F32.PACK_AB_MERGE_C R202, R41, R40, R202 ;  /* 0x0000002829ca723e */ /* 0x000fe400048060ca */
[----:B------:R-:W-:Y:S02]  /*6a90*/  F2FP.SATFINITE.E5M2.F32.PACK_AB_MERGE_C R203, R45, R44, R203 ;  /* 0x0000002c2dcb723e */ /* 0x000fe400048060cb */
[----:B------:R-:W-:Y:S02]  /*6aa0*/  F2FP.SATFINITE.E5M2.F32.PACK_AB_MERGE_C R212, R55, R50, RZ ;  /* 0x0000003237d4723e */ /* 0x000fe400048060ff */
[----:B------:R-:W-:Y:S01]  /*6ab0*/  F2FP.SATFINITE.E5M2.F32.PACK_AB_MERGE_C R213, R59, R54, RZ ;  /* 0x000000363bd5723e */ /* 0x000fe200048060ff */
[----:B------:R1:W-:Y:S01]  /*6ac0*/  STS.128 [R206+0x4020], R200 ;  /* 0x004020c8ce007388 */ /* 0x0003e20000000c00 */
[----:B------:R-:W-:Y:S02]  /*6ad0*/  F2FP.SATFINITE.E5M2.F32.PACK_AB_MERGE_C R214, R63, R58, RZ ;  /* 0x0000003a3fd6723e */ /* 0x000fe400048060ff */
[----:B------:R-:W-:Y:S02]  /*6ae0*/  F2FP.SATFINITE.E5M2.F32.PACK_AB_MERGE_C R215, R67, R62, RZ ;  /* 0x0000003e43d7723e */ /* 0x000fe400048060ff */
[----:B------:R-:W-:Y:S02]  /*6af0*/  F2FP.SATFINITE.E5M2.F32.PACK_AB_MERGE_C R212, R49, R48, R212 ;  /* 0x0000003031d4723e */ /* 0x000fe400048060d4 */
[----:B------:R-:W-:Y:S02]  /*6b00*/  F2FP.SATFINITE.E5M2.F32.PACK_AB_MERGE_C R213, R53, R52, R213 ;  /* 0x0000003435d5723e */ /* 0x000fe400048060d5 */
[----:B------:R-:W-:Y:S02]  /*6b10*/  F2FP.SATFINITE.E5M2.F32.PACK_AB_MERGE_C R214, R57, R56, R214 ;  /* 0x0000003839d6723e */ /* 0x000fe400048060d6 */
[----:B------:R-:W-:Y:S02]  /*6b20*/  F2FP.SATFINITE.E5M2.F32.PACK_AB_MERGE_C R215, R61, R60, R215 ;  /* 0x0000003c3dd7723e */ /* 0x000fe400048060d7 */
[----:B------:R-:W-:Y:S02]  /*6b30*/  LEA R210, R181, UR49, 0x3 ;  /* 0x00000031b5d27c11 */ /* 0x000fe4000f8e18ff */
[----:B------:R-:W-:Y:S01]  /*6b40*/  @P6 SHF.L.U32 R221, R180, 0x1f, RZ ;  /* 0x0000001fb4dd6819 */ /* 0x000fe200000006ff */
[----:B------:R1:W-:Y:S01]  /*6b50*/  STS.128 [R205+0x4010], R212 ;  /* 0x004010d4cd007388 */ /* 0x0003e20000000c00 */
[----:B------:R-:W-:Y:S01]  /*6b60*/  @!PT LDS RZ, [RZ] ;  /* 0x00000000fffff984 */ /* 0x000fe20000000800 */
[----:B------:R-:W-:Y:S01]  /*6b70*/  @!PT LDS RZ, [RZ] ;  /* 0x00000000fffff984 */ /* 0x000fe20000000800 */
[----:B------:R-:W-:Y:S01]  /*6b80*/  @!PT LDS RZ, [RZ] ;  /* 0x00000000fffff984 */ /* 0x000fe20000000800 */
[----:B------:R-:W-:Y:S01]  /*6b90*/  @!PT LDS RZ, [RZ] ;  /* 0x00000000fffff984 */ /* 0x000fe20000000800 */
[----:B------:R2:W-:Y:S07]  /*6ba0*/  MEMBAR.ALL.CTA ;  /* 0x0000000000007992 */ /* 0x0005ee0000008000 */
[----:B--2---:R-:W2:Y:S02]  /*6bb0*/  FENCE.VIEW.ASYNC.S ;  /* 0x00000000000073c6 */ /* 0x004ea40000000000 */
[----:B--2---:R-:W-:Y:S06]  /*6bc0*/  BAR.SYNC.DEFER_BLOCKING 0x1, 0x80 ;  /* 0x0042000000007b1d */ /* 0x004fec0000010000 */
[----:B------:R-:W-:Y:S05]  /*6bd0*/  @P0 BRA `(.L_x_98) ;  /* 0x0000000000280947 */ /* 0x000fea0003800000 */
[----:B------:R-:W-:Y:S02]  /*6be0*/  UIADD3 UR4, UPT, UPT, UR49, 0x4200, URZ ;  /* 0x0000420031047890 */ /* 0x000fe4000fffe0ff */
[----:B------:R-:W-:Y:S01]  /*6bf0*/  UIADD3 UR6, UP0, UPT, UR52, 0x680, URZ ;  /* 0x0000068034067890 */ /* 0x000fe2000ff1e0ff */
[----:B------:R-:W-:Y:S03]  /*6c00*/  UMOV UR43, UR36 ;  /* 0x00000024002b7c82 */ /* 0x000fe60008000000 */
[----:B------:R-:W-:Y:S01]  /*6c10*/  MOV R192, UR4 ;  /* 0x0000000400c07c02 */ /* 0x000fe20008000f00 */
[----:B------:R-:W-:Y:S03]  /*6c20*/  UIADD3.X UR7, UPT, UPT, URZ, UR53, URZ, UP0, !UPT ;  /* 0x00000035ff077290 */ /* 0x000fe600087fe4ff */
[----:B------:R-:W-:Y:S11]  /*6c30*/  R2UR UR40, R192 ;  /* 0x00000000c02872ca */ /* 0x000ff600000e0000 */
[----:B------:R-:W-:Y:S02]  /*6c40*/  @!UPT UIADD3 URZ, UPT, UPT, URZ, URZ, URZ ;  /* 0x000000fffffff290 */ /* 0x000fe4000fffe0ff */
[----:B------:R2:W-:Y:S01]  /*6c50*/  UTMASTG.3D [UR40], [UR6] ;  /* 0x00000028060073b5 */ /* 0x0005e20008010000 */
[----:B------:R0:W-:Y:S01]  /*6c60*/  UTMACMDFLUSH ;  /* 0x00000000000079b7 */ /* 0x0001e20000000000 */
[----:B--2---:R-:W-:Y:S04]  /*6c70*/  DEPBAR.LE SB0, 0x1 ;  /* 0x000080400000791a */ /* 0x004fe80000000000 */
.L_x_98:
[----:B------:R-:W-:Y:S05]  /*6c80*/  BSYNC.RECONVERGENT B0 ;  /* 0x0000000000007941 */ /* 0x000fea0003800200 */
.L_x_97:
[----:B------:R-:W-:Y:S06]  /*6c90*/  BAR.SYNC.DEFER_BLOCKING 0x1, 0x80 ;  /* 0x0042000000007b1d */ /* 0x000fec0000010000 */
[----:B------:R-:W2:Y:S01]  /*6ca0*/  @P6 SYNCS.PHASECHK.TRANS64.TRYWAIT P0, [R210+URZ+0x60], R221 ;  /* 0x000060ddd20065a7 */ /* 0x000ea200080011ff */
[----:B------:R-:W-:Y:S01]  /*6cb0*/  BSSY B1, `(.L_x_99) ;  /* 0x0000023000017945 */ /* 0x000fe20003800000 */
[----:B--2---:R-:W-:Y:S03]  /*6cc0*/  @P6 SEL R208, RZ, 0x1, !P0 ;  /* 0x00000001ffd06807 */ /* 0x004fe60004000000 */
[----:B------:R-:W-:Y:S05]  /*6cd0*/  @!P6 BRA `(.L_x_100) ;  /* 0x000000000080e947 */ /* 0x000fea0003800000 */
[----:B------:R-:W-:Y:S01]  /*6ce0*/  ISETP.NE.AND P1, PT, R209, RZ, PT ;  /* 0x000000ffd100720c */ /* 0x000fe20003f25270 */
[----:B------:R-:W-:Y:S01]  /*6cf0*/  BSSY B0, `(.L_x_101) ;  /* 0x000000a000007945 */ /* 0x000fe20003800000 */
[----:B------:R-:W-:Y:S11]  /*6d00*/  ISETP.NE.AND P0, PT, R208, RZ, PT ;  /* 0x000000ffd000720c */ /* 0x000ff60003f05270 */
[----:B------:R-:W-:Y:S04]  /*6d10*/  @P1 IMAD R0, R181, 0x2000, R190 ;  /* 0x00002000b5001824 */ /* 0x000fe800078e02be */
[C---:B------:R-:W-:Y:S01]  /*6d20*/  @P1 IMAD.IADD R2, R0.reuse, 0x1, R211 ;  /* 0x0000000100021824 */ /* 0x040fe200078e02d3 */
[----:B------:R-:W-:Y:S03]  /*6d30*/  @P1 IADD3 R219, PT, PT, R0, R219, RZ ;  /* 0x000000db00db1210 */ /* 0x000fe60007ffe0ff */
[----:B------:R-:W-:Y:S01]  /*6d40*/  @P1 IMAD.IADD R217, R217, 0x1, R2 ;  /* 0x00000001d9d91824 */ /* 0x000fe200078e0202 */
[----:B------:R-:W-:Y:S06]  /*6d50*/  @P0 BRA `(.L_x_102) ;  /* 0x00000000000c0947 */ /* 0x000fec0003800000 */
[----:B------:R-:W-:Y:S04]  /*6d60*/  SHF.L.U32 R3, R180, 0x1f, RZ ;  /* 0x0000001fb4037819 */ /* 0x000fe800000006ff */
[----:B------:R-:W2:Y:S02]  /*6d70*/  SYNCS.PHASECHK.TRANS64.TRYWAIT P0, [R210+URZ+0x60], R3 ;  /* 0x00006003d20075a7 */ /* 0x000ea400080011ff */
[----:B--2---:R-:W-:Y:S05]  /*6d80*/  @!P0 BRA `(.L_x_103) ;  /* 0x0000001c00e88947 */ /* 0x004fea0003800000 */
.L_x_102:
[----:B------:R-:W-:Y:S05]  /*6d90*/  BSYNC B0 ;  /* 0x0000000000007941 */ /* 0x000fea0003800000 */
.L_x_101:
[----:B------:R-:W-:Y:S01]  /*6da0*/  ISETP.NE.AND P0, PT, R209, RZ, PT ;  /* 0x000000ffd100720c */ /* 0x000fe20003f05270 */
[----:B--2---:R-:W-:Y:S02]  /*6db0*/  VIADD R210, R210, 0x70 ;  /* 0x00000070d2d27836 */ /* 0x004fe40000000000 */
[----:B------:R-:W-:Y:S02]  /*6dc0*/  IMAD.U32 R3, RZ, RZ, UR37 ;  /* 0x00000025ff037e24 */ /* 0x000fe4000f8e00ff */
[----:B------:R-:W-:Y:S03]  /*6dd0*/  VIADD R181, R181, 0x1 ;  /* 0x00000001b5b57836 */ /* 0x000fe60000000000 */
[----:B------:R-:W-:Y:S05]  /*6de0*/  PRMT R3, R3, 0x654, R210 ;  /* 0x0000065403037816 */ /* 0x000fea00000000d2 */
[----:B------:R2:W3:Y:S04]  /*6df0*/  @P0 LDS.128 R148, [R0] ;  /* 0x0000000000940984 */ /* 0x0004e80000000c00 */
[----:B------:R2:W4:Y:S04]  /*6e00*/  @P0 LDS.128 R152, [R2+0x10] ;  /* 0x0000100002980984 */ /* 0x0005280000000c00 */
        /* <DEDUP_REMOVED lines=9> */
[----:B------:R-:W-:Y:S01]  /*6ea0*/  SEL R181, R181, RZ, P0 ;  /* 0x000000ffb5b57207 */ /* 0x000fe20000000000 */
[----:B-----5:R5:W-:Y:S02]  /*6eb0*/  SYNCS.ARRIVE.TRANS64.RED.A1T0 RZ, [R3+URZ], RZ ;  /* 0x000000ff03ff79a7 */ /* 0x020be400081004ff */
[----:B-----5:R-:W-:Y:S04]  /*6ec0*/  SEL R3, RZ, 0x1, P0 ;  /* 0x00000001ff037807 */ /* 0x020fe80000000000 */
[----:B--234-:R-:W-:Y:S02]  /*6ed0*/  LOP3.LUT R180, R180, R3, RZ, 0x3c, !PT ;  /* 0x00000003b4b47212 */ /* 0x01cfe400078e3cff */
.L_x_100:
[----:B------:R-:W-:Y:S05]  /*6ee0*/  BSYNC B1 ;  /* 0x0000000000017941 */ /* 0x000fea0003800000 */
.L_x_99:
[----:B------:R-:W-:Y:S05]  /*6ef0*/  VIADD R0, R80, 0x40 ;  /* 0x0000004050007836 */ /* 0x000fea0000000000 */
[----:B------:R-:W-:Y:S04]  /*6f00*/  SHF.R.U32.HI R0, RZ, 0x15, R0 ;  /* 0x00000015ff007819 */ /* 0x000fe80000011600 */
[----:B------:R-:W-:Y:S11]  /*6f10*/  LOP3.LUT P0, RZ, R0, 0x3, R173, 0x48, !PT ;  /* 0x0000000300ff7812 */ /* 0x000ff600078048ad */
[----:B------:R-:W-:Y:S02]  /*6f20*/  @!UPT UIADD3 URZ, UPT, UPT, URZ, URZ, URZ ;  /* 0x000000fffffff290 */ /* 0x000fe4000fffe0ff */
[----:B------:R-:W-:Y:S05]  /*6f30*/  @!P0 BRA `(.L_x_104) ;  /* 0x0000000000408947 */ /* 0x000fea0003800000 */
[----:B------:R-:W2:Y:S01]  /*6f40*/  LDCU.64 UR8, c[0x4][0x70] ;  /* 0x01000e00ff0877ac */ /* 0x000ea20008000a00 */
[----:B------:R-:W-:Y:S01]  /*6f50*/  MOV R3, 0x0 ;  /* 0x0000000000037802 */ /* 0x000fe20000000f00 */
[----:B------:R-:W-:Y:S02]  /*6f60*/  HFMA2 R12, -RZ, RZ, 0, 5.9604644775390625e-08 ;  /* 0x00000001ff0c7431 */ /* 0x000fe400000001ff */
[----:B------:R-:W-:Y:S02]  /*6f70*/  IMAD.MOV.U32 R8, RZ, RZ, 0x192 ;  /* 0x00000192ff087424 */ /* 0x000fe400078e00ff */
[----:B------:R-:W-:Y:S01]  /*6f80*/  IMAD.MOV.U32 R13, RZ, RZ, RZ ;  /* 0x000000ffff0d7224 */ /* 0x000fe200078e00ff */
[----:B------:R-:W3:Y:S01]  /*6f90*/  LDCU.64 UR6, c[0x4][0x78] ;  /* 0x01000f00ff0677ac */ /* 0x000ee20008000a00 */
[----:B------:R-:W4:Y:S01]  /*6fa0*/  LDC.64 R2, c[0x4][R3] ;  /* 0x0100000003027b82 */ /* 0x000f220000000a00 */
[----:B------:R-:W5:Y:S01]  /*6fb0*/  LDCU.64 UR4, c[0x4][0x10] ;  /* 0x01000200ff0477ac */ /* 0x000f620008000a00 */
[----:B--2---:R-:W-:Y:S01]  /*6fc0*/  MOV R5, UR9 ;  /* 0x0000000900057c02 */ /* 0x004fe20008000f00 */
[----:B------:R-:W-:Y:S01]  /*6fd0*/  IMAD.U32 R4, RZ, RZ, UR8 ;  /* 0x00000008ff047e24 */ /* 0x000fe2000f8e00ff */
[----:B---3--:R-:W-:Y:S01]  /*6fe0*/  MOV R7, UR7 ;  /* 0x0000000700077c02 */ /* 0x008fe20008000f00 */
[----:B------:R-:W-:Y:S01]  /*6ff0*/  IMAD.U32 R6, RZ, RZ, UR6 ;  /* 0x00000006ff067e24 */ /* 0x000fe2000f8e00ff */
[----:B-----5:R-:W-:Y:S01]  /*7000*/  MOV R11, UR5 ;  /* 0x00000005000b7c02 */ /* 0x020fe20008000f00 */
[----:B------:R-:W-:Y:S02]  /*7010*/  IMAD.U32 R10, RZ, RZ, UR4 ;  /* 0x00000004ff0a7e24 */ /* 0x000fe4000f8e00ff */
[----:B------:R-:W-:Y:S07]  /*7020*/  LEPC R20, `(.L_x_104) ;  /* 0x000000001014794e */ /* 0x000fee0000000000 */
[----:B-1--4-:R-:W-:Y:S05]  /*7030*/  CALL.ABS.NOINC R2 ;  /* 0x0000000002007343 */ /* 0x012fea0003c00000 */
.L_x_104:
[----:B------:R-:W-:Y:S01]  /*7040*/  ISETP.NE.AND P0, PT, R193, RZ, PT ;  /* 0x000000ffc100720c */ /* 0x000fe20003f05270 */
[----:B------:R-:W-:Y:S05]  /*7050*/  WARPSYNC.ALL ;  /* 0x0000000000007948 */ /* 0x000fea0003800000 */
[----:B------:R-:W-:Y:S01]  /*7060*/  R2UR UR4, R80 ;  /* 0x00000000500472ca */ /* 0x000fe200000e0000 */
[----:B------:R-:W-:Y:S01]  /*7070*/  BSSY.RECONVERGENT B0, `(.L_x_105) ;  /* 0x000011d000007945 */ /* 0x000fe20003800200 */
[----:B------:R-:W-:Y:S02]  /*7080*/  F2FP.F16.E5M2.UNPACK_B R11, R149 ;  /* 0x00000095ff0b723e */ /* 0x000fe400020004ff */
[----:B------:R-:W-:Y:S02]  /*7090*/  F2FP.F16.E5M2.UNPACK_B R10, R150 ;  /* 0x00000096ff0a723e */ /* 0x000fe400020004ff */
[----:B------:R-:W-:Y:S01]  /*70a0*/  F2FP.F16.E5M2.UNPACK_B R9, R151 ;  /* 0x00000097ff09723e */ /* 0x000fe200020004ff */
[--C-:B------:R-:W-:Y:S01]  /*70b0*/  HADD2.F32 R83, -RZ, R11.reuse.H0_H0 ;  /* 0x2000000bff537230 */ /* 0x100fe20000004100 */
[----:B------:R-:W-:Y:S01]  /*70c0*/  F2FP.F16.E5M2.UNPACK_B R8, R152 ;  /* 0x00000098ff08723e */ /* 0x000fe200020004ff */
[----:B------:R-:W-:Y:S01]  /*70d0*/  HADD2.F32 R84, -RZ, R11.H1_H1 ;  /* 0x3000000bff547230 */ /* 0x000fe20000004100 */
[----:B------:R-:W-:Y:S01]  /*70e0*/  F2FP.F16.E5M2.UNPACK_B R7, R153 ;  /* 0x00000099ff07723e */ /* 0x000fe200020004ff */
[--C-:B------:R-:W-:Y:S01]  /*70f0*/  HADD2.F32 R87, -RZ, R10.reuse.H0_H0 ;  /* 0x2000000aff577230 */ /* 0x100fe20000004100 */
[----:B------:R-:W-:Y:S01]  /*7100*/  F2FP.F16.E5M2.UNPACK_B R6, R154 ;  /* 0x0000009aff06723e */ /* 0x000fe200020004ff */
[----:B------:R-:W-:Y:S01]  /*7110*/  HADD2.F32 R88, -RZ, R10.H1_H1 ;  /* 0x3000000aff587230 */ /* 0x000fe20000004100 */
[----:B------:R-:W-:Y:S01]  /*7120*/  F2FP.F16.E5M2.UNPACK_B R5, R155 ;  /* 0x0000009bff05723e */ /* 0x000fe200020004ff */
[--C-:B------:R-:W-:Y:S01]  /*7130*/  HADD2.F32 R91, -RZ, R9.reuse.H0_H0 ;  /* 0x20000009ff5b7230 */ /* 0x100fe20000004100 */
[----:B-1----:R-:W-:Y:S01]  /*7140*/  F2FP.F16.E5M2.UNPACK_B R4, R156 ;  /* 0x0000009cff04723e */ /* 0x002fe200020004ff */
[----:B------:R-:W-:Y:S01]  /*7150*/  HADD2.F32 R92, -RZ, R9.H1_H1 ;  /* 0x30000009ff5c7230 */ /* 0x000fe20000004100 */
[-C--:B------:R-:W-:Y:S01]  /*7160*/  F2FP.F16.E5M2.UNPACK_B R2, R148.reuse ;  /* 0x00000094ff02723e */ /* 0x080fe200020004ff */
[--C-:B------:R-:W-:Y:S01]  /*7170*/  HADD2.F32 R95, -RZ, R8.reuse.H0_H0 ;  /* 0x20000008ff5f7230 */ /* 0x100fe20000004100 */
[----:B------:R-:W-:Y:S01]  /*7180*/  F2FP.F16.E5M2.UNPACK_B R148, R148.H1 ;  /* 0x00000094ff94723e */ /* 0x000fe200030004ff */
[----:B------:R-:W-:Y:S01]  /*7190*/  HADD2.F32 R97, -RZ, R8.H1_H1 ;  /* 0x30000008ff617230 */ /* 0x000fe20000004100 */
[----:B------:R-:W-:Y:S01]  /*71a0*/  F2FP.F16.E5M2.UNPACK_B R149, R149.H1 ;  /* 0x00000095ff95723e */ /* 0x000fe200030004ff */
[--C-:B------:R-:W-:Y:S01]  /*71b0*/  HADD2.F32 R98, -RZ, R7.reuse.H0_H0 ;  /* 0x20000007ff627230 */ /* 0x100fe20000004100 */
[----:B------:R-:W-:Y:S01]  /*71c0*/  F2FP.F16.E5M2.UNPACK_B R150, R150.H1 ;  /* 0x00000096ff96723e */ /* 0x000fe200030004ff */
[----:B------:R-:W-:Y:S01]  /*71d0*/  HADD2.F32 R101, -RZ, R7.H1_H1 ;  /* 0x30000007ff657230 */ /* 0x000fe20000004100 */
[----:B------:R-:W-:Y:S01]  /*71e0*/  F2FP.F16.E5M2.UNPACK_B R151, R151.H1 ;  /* 0x00000097ff97723e */ /* 0x000fe200030004ff */
[--C-:B------:R-:W-:Y:S01]  /*71f0*/  HADD2.F32 R102, -RZ, R6.reuse.H0_H0 ;  /* 0x20000006ff667230 */ /* 0x100fe20000004100 */
[----:B------:R-:W-:Y:S01]  /*7200*/  F2FP.F16.E5M2.UNPACK_B R138, R163 ;  /* 0x000000a3ff8a723e */ /* 0x000fe200020004ff */
[----:B------:R-:W-:Y:S01]  /*7210*/  HADD2.F32 R105, -RZ, R6.H1_H1 ;  /* 0x30000006ff697230 */ /* 0x000fe20000004100 */
[----:B------:R-:W-:Y:S01]  /*7220*/  R2UR UR5, R207 ;  /* 0x00000000cf0572ca */ /* 0x000fe200000e0000 */
        /* <DEDUP_REMOVED lines=8> */
[----:B------:R-:W1:Y:S01]  /*72b0*/  LDTM.x64 R4, tmem[UR4+0x40] ;  /* 0x00004004000479ee */ /* 0x000e620008340000 */
[--C-:B------:R-:W-:Y:S01]  /*72c0*/  HADD2.F32 R0, -RZ, R2.reuse.H0_H0 ;  /* 0x20000002ff007230 */ /* 0x100fe20000004100 */
[----:B------:R-:W-:Y:S01]  /*72d0*/  NOP ;  /* 0x0000000000007918 */ /* 0x000fe20000000000 */
[----:B------:R-:W-:Y:S01]  /*72e0*/  HADD2.F32 R2, -RZ, R2.H1_H1 ;  /* 0x30000002ff027230 */ /* 0x000fe20000004100 */
[----:B------:R-:W-:Y:S01]  /*72f0*/  UIADD3 UR5, UPT, UPT, UR5, 0xd0, URZ ;  /* 0x000000d005057890 */ /* 0x000fe2000fffe0ff */
[--C-:B------:R-:W-:Y:S01]  /*7300*/  HADD2.F32 R86, -RZ, R149.reuse.H1_H1 ;  /* 0x30000095ff567230 */ /* 0x100fe20000004100 */
[----:B------:R-:W-:Y:S01]  /*7310*/  F2FP.F16.E5M2.UNPACK_B R132, R161 ;  /* 0x000000a1ff84723e */ /* 0x000fe200020004ff */
[--C-:B------:R-:W-:Y:S01]  /*7320*/  HADD2.F32 R114, -RZ, R116.reuse.H0_H0 ;  /* 0x20000074ff727230 */ /* 0x100fe20000004100 */
[----:B------:R-:W-:Y:S01]  /*7330*/  UPRMT UR5, UR37, 0x654, UR5 ;  /* 0x0000065425057896 */ /* 0x000fe20008000005 */
[----:B------:R-:W-:Y:S01]  /*7340*/  HADD2.F32 R117, -RZ, R116.H1_H1 ;  /* 0x30000074ff757230 */ /* 0x000fe20000004100 */
[----:B------:R-:W-:Y:S01]  /*7350*/  F2FP.F16.E5M2.UNPACK_B R136, R162 ;  /* 0x000000a2ff88723e */ /* 0x000fe200020004ff */
[--C-:B------:R-:W-:Y:S01]  /*7360*/  HADD2.F32 R118, -RZ, R120.reuse.H0_H0 ;  /* 0x20000078ff767230 */ /* 0x100fe20000004100 */
[----:B------:R-:W-:Y:S01]  /*7370*/  F2FP.F16.E5M2.UNPACK_B R152, R152.H1 ;  /* 0x00000098ff98723e */ /* 0x000fe200030004ff */
[----:B------:R-:W-:Y:S01]  /*7380*/  HADD2.F32 R121, -RZ, R120.H1_H1 ;  /* 0x30000078ff797230 */ /* 0x000fe20000004100 */
[----:B------:R-:W-:Y:S01]  /*7390*/  F2FP.F16.E5M2.UNPACK_B R153, R153.H1 ;  /* 0x00000099ff99723e */ /* 0x000fe200030004ff */
[--C-:B------:R-:W-:Y:S01]  /*73a0*/  HADD2.F32 R122, -RZ, R124.reuse.H0_H0 ;  /* 0x2000007cff7a7230 */ /* 0x100fe20000004100 */
[----:B------:R-:W-:Y:S01]  /*73b0*/  F2FP.F16.E5M2.UNPACK_B R154, R154.H1 ;  /* 0x0000009aff9a723e */ /* 0x000fe200030004ff */
[----:B-1----:R-:W-:Y:S01]  /*73c0*/  SYNCS.ARRIVE.TRANS64.RED.A1T0 RZ, [UR5], RZ ;  /* 0x000000ffffff79a7 */ /* 0x002fe20008100405 */
[----:B------:R-:W-:Y:S01]  /*73d0*/  HADD2.F32 R125, -RZ, R124.H1_H1 ;  /* 0x3000007cff7d7230 */ /* 0x000fe20000004100 */
[----:B------:R-:W-:Y:S01]  /*73e0*/  F2FP.F16.E5M2.UNPACK_B R155, R155.H1 ;  /* 0x0000009bff9b723e */ /* 0x000fe200030004ff */
[--C-:B------:R-:W-:Y:S01]  /*73f0*/  HADD2.F32 R126, -RZ, R128.reuse.H0_H0 ;  /* 0x20000080ff7e7230 */ /* 0x100fe20000004100 */
[----:B------:R-:W-:Y:S01]  /*7400*/  F2FP.F16.E5M2.UNPACK_B R156, R156.H1 ;  /* 0x0000009cff9c723e */ /* 0x000fe200030004ff */
[----:B------:R-:W-:Y:S01]  /*7410*/  HADD2.F32 R129, -RZ, R128.H1_H1 ;  /* 0x30000080ff817230 */ /* 0x000fe20000004100 */
[----:B------:R-:W-:Y:S01]  /*7420*/  F2FP.F16.E5M2.UNPACK_B R157, R157.H1 ;  /* 0x0000009dff9d723e */ /* 0x000fe200030004ff */
[C---:B------:R-:W-:Y:S01]  /*7430*/  FMUL R4, R78.reuse, R4 ;  /* 0x000000044e047220 */ /* 0x040fe20000400000 */
[C---:B------:R-:W-:Y:S01]  /*7440*/  FMUL R5, R78.reuse, R5 ;  /* 0x000000054e057220 */ /* 0x040fe20000400000 */
[----:B------:R-:W-:Y:S02]  /*7450*/  HADD2.F32 R3, -RZ, R148.H0_H0 ;  /* 0x20000094ff037230 */ /* 0x000fe40000004100 */
        /* <DEDUP_REMOVED lines=9> */
[C---:B------:R-:W-:Y:S01]  /*74f0*/  FMUL R2, R78.reuse, R21 ;  /* 0x000000154e027220 */ /* 0x040fe20000400000 */
[C---:B------:R-:W-:Y:S01]  /*7500*/  FMUL R21, R78.reuse, R28 ;  /* 0x0000001c4e157220 */ /* 0x040fe20000400000 */
[----:B------:R-:W-:Y:S02]  /*7510*/  HADD2.F32 R130, -RZ, R132.H0_H0 ;  /* 0x20000084ff827230 */ /* 0x000fe40000004100 */
[C---:B------:R-:W-:Y:S01]  /*7520*/  FMUL R6, R78.reuse, R6 ;  /* 0x000000064e067220 */ /* 0x040fe20000400000 */
[----:B------:R-:W-:Y:S02]  /*7530*/  HADD2.F32 R82, -RZ, R148.H1_H1 ;  /* 0x30000094ff527230 */ /* 0x000fe40000004100 */
[C---:B------:R-:W-:Y:S01]  /*7540*/  FMUL R7, R78.reuse, R7 ;  /* 0x000000074e077220 */ /* 0x040fe20000400000 */
[----:B------:R-:W-:Y:S02]  /*7550*/  HADD2.F32 R85, -RZ, R149.H0_H0 ;  /* 0x20000095ff557230 */ /* 0x000fe40000004100 */
[C---:B------:R-:W-:Y:S01]  /*7560*/  FFMA R6, R81.reuse, R3, R6 ;  /* 0x0000000351067223 */ /* 0x040fe20000000006 */
[----:B------:R-:W-:Y:S02]  /*7570*/  HADD2.F32 R133, -RZ, R132.H1_H1 ;  /* 0x30000084ff857230 */ /* 0x000fe40000004100 */
[C---:B------:R-:W-:Y:S01]  /*7580*/  FFMA R7, R81.reuse, R82, R7 ;  /* 0x0000005251077223 */ /* 0x040fe20000000007 */
[C---:B------:R-:W-:Y:S01]  /*7590*/  FFMA R8, R81.reuse, R83, R8 ;  /* 0x0000005351087223 */ /* 0x040fe20000000008 */
[C---:B------:R-:W-:Y:S01]  /*75a0*/  FFMA R9, R81.reuse, R84, R9 ;  /* 0x0000005451097223 */ /* 0x040fe20000000009 */
[--C-:B------:R-:W-:Y:S02]  /*75b0*/  HADD2.F32 R82, -RZ, R138.reuse.H0_H0 ;  /* 0x2000008aff527230 */ /* 0x100fe40000004100 */
[C---:B------:R-:W-:Y:S01]  /*75c0*/  FMUL R10, R78.reuse, R10 ;  /* 0x0000000a4e0a7220 */ /* 0x040fe20000400000 */
[----:B------:R-:W-:Y:S02]  /*75d0*/  HADD2.F32 R83, -RZ, R138.H1_H1 ;  /* 0x3000008aff537230 */ /* 0x000fe40000004100 */
[C---:B------:R-:W-:Y:S01]  /*75e0*/  FMUL R11, R78.reuse, R11 ;  /* 0x0000000b4e0b7220 */ /* 0x040fe20000400000 */
[----:B------:R-:W-:Y:S02]  /*75f0*/  HADD2.F32 R89, -RZ, R150.H0_H0 ;  /* 0x20000096ff597230 */ /* 0x000fe40000004100 */
[C---:B------:R-:W-:Y:S01]  /*7600*/  FFMA R10, R81.reuse, R85, R10 ;  /* 0x00000055510a7223 */ /* 0x040fe2000000000a */
[--C-:B------:R-:W-:Y:S02]  /*7610*/  HADD2.F32 R134, -RZ, R136.reuse.H0_H0 ;  /* 0x20000088ff867230 */ /* 0x100fe40000004100 */
[C---:B------:R-:W-:Y:S01]  /*7620*/  FFMA R11, R81.reuse, R86, R11 ;  /* 0x00000056510b7223 */ /* 0x040fe2000000000b */
[C---:B------:R-:W-:Y:S01]  /*7630*/  FFMA R12, R81.reuse, R87, R12 ;  /* 0x00000057510c7223 */ /* 0x040fe2000000000c */
[----:B------:R-:W-:Y:S01]  /*7640*/  FFMA R13, R81, R88, R13 ;  /* 0x00000058510d7223 */ /* 0x000fe2000000000d */
[----:B------:R-:W-:Y:S01]  /*7650*/  F2FP.SATFINITE.E5M2.F32.PACK_AB_MERGE_C R86, R7, R6, RZ ;  /* 0x000000060756723e */ /* 0x000fe200048060ff */
[C---:B------:R-:W-:Y:S01]  /*7660*/  FMUL R7, R78.reuse, R24 ;  /* 0x000000184e077220 */ /* 0x040fe20000400000 */
[----:B------:R-:W-:Y:S01]  /*7670*/  F2FP.SATFINITE.E5M2.F32.PACK_AB_MERGE_C R138, R11, R10, RZ ;  /* 0x0000000a0b8a723e */ /* 0x000fe200048060ff */
[C---:B------:R-:W-:Y:S01]  /*7680*/  FMUL R10, R78.reuse, R25 ;  /* 0x000000194e0a7220 */ /* 0x040fe20000400000 */
[C---:B------:R-:W-:Y:S01]  /*7690*/  FMUL R25, R78.reuse, R32 ;  /* 0x000000204e197220 */ /* 0x040fe20000400000 */
[----:B------:R-:W-:Y:S02]  /*76a0*/  HADD2.F32 R137, -RZ, R136.H1_H1 ;  /* 0x30000088ff897230 */ /* 0x000fe40000004100 */
[C---:B------:R-:W-:Y:S01]  /*76b0*/  FMUL R14, R78.reuse, R14 ;  /* 0x0000000e4e0e7220 */ /* 0x040fe20000400000 */
[----:B------:R-:W-:Y:S02]  /*76c0*/  HADD2.F32 R90, -RZ, R150.H1_H1 ;  /* 0x30000096ff5a7230 */ /* 0x000fe40000004100 */
[C---:B------:R-:W-:Y:S01]  /*76d0*/  FMUL R15, R78.reuse, R15 ;  /* 0x0000000f4e0f7220 */ /* 0x040fe20000400000 */
[--C-:B------:R-:W-:Y:S02]  /*76e0*/  HADD2.F32 R93, -RZ, R151.reuse.H0_H0 ;  /* 0x20000097ff5d7230 */ /* 0x100fe40000004100 */
[C---:B------:R-:W-:Y:S01]  /*76f0*/  FFMA R14, R81.reuse, R89, R14 ;  /* 0x00000059510e7223 */ /* 0x040fe2000000000e */
[----:B------:R-:W-:Y:S02]  /*7700*/  HADD2.F32 R94, -RZ, R151.H1_H1 ;  /* 0x30000097ff5e7230 */ /* 0x000fe40000004100 */
[C---:B------:R-:W-:Y:S01]  /*7710*/  FFMA R15, R81.reuse, R90, R15 ;  /* 0x0000005a510f7223 */ /* 0x040fe2000000000f */
[C---:B------:R-:W-:Y:S01]  /*7720*/  FFMA R16, R81.reuse, R91, R16 ;  /* 0x0000005b51107223 */ /* 0x040fe20000000010 */
[----:B------:R-:W-:Y:S01]  /*7730*/  FFMA R17, R81, R92, R17 ;  /* 0x0000005c51117223 */ /* 0x000fe20000000011 */
[C---:B------:R-:W-:Y:S01]  /*7740*/  FMUL R18, R78.reuse, R18 ;  /* 0x000000124e127220 */ /* 0x040fe20000400000 */
[C---:B------:R-:W-:Y:S01]  /*7750*/  FMUL R19, R78.reuse, R19 ;  /* 0x000000134e137220 */ /* 0x040fe20000400000 */
[--C-:B------:R-:W-:Y:S01]  /*7760*/  HADD2.F32 R96, -RZ, R152.reuse.H0_H0 ;  /* 0x20000098ff607230 */ /* 0x100fe20000004100 */
[----:B------:R-:W-:Y:S01]  /*7770*/  F2FP.SATFINITE.E5M2.F32.PACK_AB_MERGE_C R14, R15, R14, RZ ;  /* 0x0000000e0f0e723e */ /* 0x000fe200048060ff */
[C---:B------:R-:W-:Y:S01]  /*7780*/  FFMA R18, R81.reuse, R93, R18 ;  /* 0x0000005d51127223 */ /* 0x040fe20000000012 */
[C---:B------:R-:W-:Y:S01]  /*7790*/  FFMA R19, R81.reuse, R94, R19 ;  /* 0x0000005e51137223 */ /* 0x040fe20000000013 */
[C---:B------:R-:W-:Y:S01]  /*77a0*/  FFMA R0, R81.reuse, R95, R0 ;  /* 0x0000005f51007223 */ /* 0x040fe20000000000 */
[----:B------:R-:W-:Y:S01]  /*77b0*/  FFMA R2, R81, R97, R2 ;  /* 0x0000006151027223 */ /* 0x000fe20000000002 */
[----:B------:R-:W-:Y:S02]  /*77c0*/  HADD2.F32 R99, -RZ, R152.H1_H1 ;  /* 0x30000098ff637230 */ /* 0x000fe40000004100 */
[C---:B------:R-:W-:Y:S01]  /*77d0*/  FMUL R3, R78.reuse, R22 ;  /* 0x000000164e037220 */ /* 0x040fe20000400000 */
[----:B------:R-:W-:Y:S01]  /*77e0*/  F2FP.SATFINITE.E5M2.F32.PACK_AB_MERGE_C R18, R19, R18, RZ ;  /* 0x000000121312723e */ /* 0x000fe200048060ff */
[C---:B------:R-:W-:Y:S01]  /*77f0*/  FMUL R22, R78.reuse, R29 ;  /* 0x0000001d4e167220 */ /* 0x040fe20000400000 */
[C---:B------:R-:W-:Y:S01]  /*7800*/  FMUL R29, R78.reuse, R36 ;  /* 0x000000244e1d7220 */ /* 0x040fe20000400000 */
[C---:B------:R-:W-:Y:S01]  /*7810*/  FFMA R3, R81.reuse, R96, R3 ;  /* 0x0000006051037223 */ /* 0x040fe20000000003 */
[C---:B------:R-:W-:Y:S01]  /*7820*/  FMUL R6, R78.reuse, R23 ;  /* 0x000000174e067220 */ /* 0x040fe20000400000 */
[--C-:B------:R-:W-:Y:S02]  /*7830*/  HADD2.F32 R100, -RZ, R153.reuse.H0_H0 ;  /* 0x20000099ff647230 */ /* 0x100fe40000004100 */
[C---:B------:R-:W-:Y:S01]  /*7840*/  FMUL R11, R78.reuse, R26 ;  /* 0x0000001a4e0b7220 */ /* 0x040fe20000400000 */
[----:B------:R-:W-:Y:S02]  /*7850*/  HADD2.F32 R103, -RZ, R153.H1_H1 ;  /* 0x30000099ff677230 */ /* 0x000fe40000004100 */
[C---:B------:R-:W-:Y:S01]  /*7860*/  FFMA R6, R81.reuse, R99, R6 ;  /* 0x0000006351067223 */ /* 0x040fe20000000006 */
[C---:B------:R-:W-:Y:S01]  /*7870*/  FFMA R7, R81.reuse, R98, R7 ;  /* 0x0000006251077223 */ /* 0x040fe20000000007 */
[C---:B------:R-:W-:Y:S01]  /*7880*/  FFMA R10, R81.reuse, R101, R10 ;  /* 0x00000065510a7223 */ /* 0x040fe2000000000a */
[C---:B------:R-:W-:Y:S01]  /*7890*/  FFMA R11, R81.reuse, R100, R11 ;  /* 0x00000064510b7223 */ /* 0x040fe2000000000b */
[----:B------:R-:W-:Y:S01]  /*78a0*/  FMUL R26, R78, R33 ;  /* 0x000000214e1a7220 */ /* 0x000fe20000400000 */
[----:B------:R-:W-:Y:S01]  /*78b0*/  F2FP.SATFINITE.E5M2.F32.PACK_AB_MERGE_C R3, R6, R3, RZ ;  /* 0x000000030603723e */ /* 0x000fe200048060ff */
[C---:B------:R-:W-:Y:S01]  /*78c0*/  FMUL R33, R78.reuse, R40 ;  /* 0x000000284e217220 */ /* 0x040fe20000400000 */
        /* <DEDUP_REMOVED lines=8> */
[C---:B------:R-:W-:Y:S01]  /*7950*/  FMUL R30, R78.reuse, R37 ;  /* 0x000000254e1e7220 */ /* 0x040fe20000400000 */
[C---:B------:R-:W-:Y:S01]  /*7960*/  FMUL R37, R78.reuse, R44 ;  /* 0x0000002c4e257220 */ /* 0x040fe20000400000 */
[C---:B------:R-:W-:Y:S01]  /*7970*/  FMUL R24, R78.reuse, R31 ;  /* 0x0000001f4e187220 */ /* 0x040fe20000400000 */
[----:B------:R-:W-:Y:S01]  /*7980*/  F2FP.F16.E5M2.UNPACK_B R158, R158.H1 ;  /* 0x0000009eff9e723e */ /* 0x000fe200030004ff */
[--C-:B------:R-:W-:Y:S02]  /*7990*/  HADD2.F32 R108, -RZ, R155.reuse.H0_H0 ;  /* 0x2000009bff6c7230 */ /* 0x100fe40000004100 */
[----:B------:R-:W-:Y:S01]  /*79a0*/  FMUL R27, R78, R34 ;  /* 0x000000224e1b7220 */ /* 0x000fe20000400000 */
[----:B------:R-:W-:Y:S02]  /*79b0*/  HADD2.F32 R111, -RZ, R155.H1_H1 ;  /* 0x3000009bff6f7230 */ /* 0x000fe40000004100 */
[C---:B------:R-:W-:Y:S01]  /*79c0*/  FFMA R24, R81.reuse, R107, R24 ;  /* 0x0000006b51187223 */ /* 0x040fe20000000018 */
[----:B------:R-:W-:Y:S01]  /*79d0*/  F2FP.F16.E5M2.UNPACK_B R159, R159.H1 ;  /* 0x0000009fff9f723e */ /* 0x000fe200030004ff */
[C---:B------:R-:W-:Y:S01]  /*79e0*/  FFMA R25, R81.reuse, R106, R25 ;  /* 0x0000006a51197223 */ /* 0x040fe20000000019 */
[C---:B------:R-:W-:Y:S01]  /*79f0*/  FFMA R26, R81.reuse, R109, R26 ;  /* 0x0000006d511a7223 */ /* 0x040fe2000000001a */
[----:B------:R-:W-:Y:S01]  /*7a00*/  F2FP.F16.E5M2.UNPACK_B R160, R160.H1 ;  /* 0x000000a0ffa0723e */ /* 0x000fe200030004ff */
[C---:B------:R-:W-:Y:S01]  /*7a10*/  FFMA R27, R81.reuse, R108, R27 ;  /* 0x0000006c511b7223 */ /* 0x040fe2000000001b */
[----:B------:R-:W-:Y:S01]  /*7a20*/  F2FP.SATFINITE.E5M2.F32.PACK_AB_MERGE_C R6, R24, R23, RZ ;  /* 0x000000171806723e */ /* 0x000fe200048060ff */
[C---:B------:R-:W-:Y:S01]  /*7a30*/  FMUL R34, R78.reuse, R41 ;  /* 0x000000294e227220 */ /* 0x040fe20000400000 */
[C---:B------:R-:W-:Y:S01]  /*7a40*/  FMUL R41, R78.reuse, R48 ;  /* 0x000000304e297220 */ /* 0x040fe20000400000 */
[----:B------:R-:W-:Y:S01]  /*7a50*/  FMUL R28, R78, R35 ;  /* 0x000000234e1c7220 */ /* 0x000fe20000400000 */
[----:B------:R-:W-:Y:S01]  /*7a60*/  F2FP.F16.E5M2.UNPACK_B R161, R161.H1 ;  /* 0x000000a1ffa1723e */ /* 0x000fe200030004ff */
[--C-:B------:R-:W-:Y:S01]  /*7a70*/  HADD2.F32 R112, -RZ, R156.reuse.H0_H0 ;  /* 0x2000009cff707230 */ /* 0x100fe20000004100 */
[----:B------:R-:W-:Y:S01]  /*7a80*/  F2FP.SATFINITE.E5M2.F32.PACK_AB_MERGE_C R6, R22, R21, R6 ;  /* 0x000000151606723e */ /* 0x000fe20004806006 */
[C---:B------:R-:W-:Y:S01]  /*7a90*/  FFMA R28, R81.reuse, R111, R28 ;  /* 0x0000006f511c7223 */ /* 0x040fe2000000001c */
[C---:B------:R-:W-:Y:S01]  /*7aa0*/  FFMA R29, R81.reuse, R110, R29 ;  /* 0x0000006e511d7223 */ /* 0x040fe2000000001d */
[C---:B------:R-:W-:Y:S01]  /*7ab0*/  FFMA R30, R81.reuse, R113, R30 ;  /* 0x00000071511e7223 */ /* 0x040fe2000000001e */
[----:B------:R-:W-:Y:S02]  /*7ac0*/  HADD2.F32 R115, -RZ, R156.H1_H1 ;  /* 0x3000009cff737230 */ /* 0x000fe40000004100 */
[C---:B------:R-:W-:Y:S01]  /*7ad0*/  FMUL R31, R78.reuse, R38 ;  /* 0x000000264e1f7220 */ /* 0x040fe20000400000 */
[----:B------:R-:W-:Y:S01]  /*7ae0*/  F2FP.F16.E5M2.UNPACK_B R162, R162.H1 ;  /* 0x000000a2ffa2723e */ /* 0x000fe200030004ff */
[C---:B------:R-:W-:Y:S01]  /*7af0*/  FMUL R38, R78.reuse, R45 ;  /* 0x0000002d4e267220 */ /* 0x040fe20000400000 */
[C---:B------:R-:W-:Y:S01]  /*7b00*/  FMUL R45, R78.reuse, R52 ;  /* 0x000000344e2d7220 */ /* 0x040fe20000400000 */
[----:B------:R-:W-:Y:S01]  /*7b10*/  F2FP.F16.E5M2.UNPACK_B R163, R163.H1 ;  /* 0x000000a3ffa3723e */ /* 0x000fe200030004ff */
[----:B------:R-:W-:Y:S01]  /*7b20*/  FFMA R31, R81, R112, R31 ;  /* 0x00000070511f7223 */ /* 0x000fe2000000001f */
[----:B------:R-:W-:Y:S01]  /*7b30*/  FMUL R52, R78, R59 ;  /* 0x0000003b4e347220 */ /* 0x000fe20000400000 */
[----:B------:R-:W-:Y:S01]  /*7b40*/  IADD3 R76, PT, PT, R76, 0x1, RZ ;  /* 0x000000014c4c7810 */ /* 0x000fe20007ffe0ff */
[C---:B------:R-:W-:Y:S01]  /*7b50*/  FMUL R59, R78.reuse, R66 ;  /* 0x000000424e3b7220 */ /* 0x040fe20000400000 */
[----:B------:R-:W-:Y:S01]  /*7b60*/  F2FP.SATFINITE.E5M2.F32.PACK_AB_MERGE_C R66, R13, R12, R14 ;  /* 0x0000000c0d42723e */ /* 0x000fe2000480600e */
[C---:B------:R-:W-:Y:S01]  /*7b70*/  FMUL R32, R78.reuse, R39 ;  /* 0x000000274e207220 */ /* 0x040fe20000400000 */
[--C-:B------:R-:W-:Y:S02]  /*7b80*/  HADD2.F32 R116, -RZ, R157.reuse.H0_H0 ;  /* 0x2000009dff747230 */ /* 0x100fe40000004100 */
[C---:B------:R-:W-:Y:S01]  /*7b90*/  FMUL R35, R78.reuse, R42 ;  /* 0x0000002a4e237220 */ /* 0x040fe20000400000 */
[----:B------:R-:W-:Y:S02]  /*7ba0*/  HADD2.F32 R119, -RZ, R157.H1_H1 ;  /* 0x3000009dff777230 */ /* 0x000fe40000004100 */
[C---:B------:R-:W-:Y:S01]  /*7bb0*/  FFMA R32, R81.reuse, R115, R32 ;  /* 0x0000007351207223 */ /* 0x040fe20000000020 */
[----:B------:R-:W-:Y:S01]  /*7bc0*/  FMUL R36, R78, R43 ;  /* 0x0000002b4e247220 */ /* 0x000fe20000400000 */
[C---:B------:R-:W-:Y:S01]  /*7bd0*/  FFMA R33, R81.reuse, R114, R33 ;  /* 0x0000007251217223 */ /* 0x040fe20000000021 */
[C---:B------:R-:W-:Y:S01]  /*7be0*/  FFMA R34, R81.reuse, R117, R34 ;  /* 0x0000007551227223 */ /* 0x040fe20000000022 */
[--C-:B------:R-:W-:Y:S01]  /*7bf0*/  HADD2.F32 R120, -RZ, R158.reuse.H0_H0 ;  /* 0x2000009eff787230 */ /* 0x100fe20000004100 */
[----:B------:R-:W-:Y:S01]  /*7c00*/  F2FP.SATFINITE.E5M2.F32.PACK_AB_MERGE_C R32, R32, R31, RZ ;  /* 0x0000001f2020723e */ /* 0x000fe200048060ff */
[C---:B------:R-:W-:Y:S01]  /*7c10*/  FFMA R35, R81.reuse, R116, R35 ;  /* 0x0000007451237223 */ /* 0x040fe20000000023 */
[----:B------:R-:W-:Y:S02]  /*7c20*/  HADD2.F32 R123, -RZ, R158.H1_H1 ;  /* 0x3000009eff7b7230 */ /* 0x000fe40000004100 */
[----:B------:R-:W-:Y:S01]  /*7c30*/  FMUL R39, R78, R46 ;  /* 0x0000002e4e277220 */ /* 0x000fe20000400000 */
[----:B------:R-:W-:Y:S01]  /*7c40*/  F2FP.SATFINITE.E5M2.F32.PACK_AB_MERGE_C R32, R30, R29, R32 ;  /* 0x0000001d1e20723e */ /* 0x000fe20004806020 */
[C---:B------:R-:W-:Y:S01]  /*7c50*/  FFMA R36, R81.reuse, R119, R36 ;  /* 0x0000007751247223 */ /* 0x040fe20000000024 */
[C---:B------:R-:W-:Y:S01]  /*7c60*/  FMUL R40, R78.reuse, R47 ;  /* 0x0000002f4e287220 */ /* 0x040fe20000400000 */
[C---:B------:R-:W-:Y:S01]  /*7c70*/  FFMA R37, R81.reuse, R118, R37 ;  /* 0x0000007651257223 */ /* 0x040fe20000000025 */
[C---:B------:R-:W-:Y:S01]  /*7c80*/  FFMA R38, R81.reuse, R121, R38 ;  /* 0x0000007951267223 */ /* 0x040fe20000000026 */
[C---:B------:R-:W-:Y:S01]  /*7c90*/  FMUL R42, R78.reuse, R49 ;  /* 0x000000314e2a7220 */ /* 0x040fe20000400000 */
[--C-:B------:R-:W-:Y:S02]  /*7ca0*/  HADD2.F32 R124, -RZ, R159.reuse.H0_H0 ;  /* 0x2000009fff7c7230 */ /* 0x100fe40000004100 */
[C---:B------:R-:W-:Y:S01]  /*7cb0*/  FFMA R39, R81.reuse, R120, R39 ;  /* 0x0000007851277223 */ /* 0x040fe20000000027 */
[----:B------:R-:W-:Y:S02]  /*7cc0*/  HADD2.F32 R127, -RZ, R159.H1_H1 ;  /* 0x3000009fff7f7230 */ /* 0x000fe40000004100 */
[C---:B------:R-:W-:Y:S01]  /*7cd0*/  FMUL R43, R78.reuse, R50 ;  /* 0x000000324e2b7220 */ /* 0x040fe20000400000 */
[C---:B------:R-:W-:Y:S01]  /*7ce0*/  FFMA R40, R81.reuse, R123, R40 ;  /* 0x0000007b51287223 */ /* 0x040fe20000000028 */
[C---:B------:R-:W-:Y:S01]  /*7cf0*/  FMUL R44, R78.reuse, R51 ;  /* 0x000000334e2c7220 */ /* 0x040fe20000400000 */
[C---:B------:R-:W-:Y:S01]  /*7d00*/  FFMA R41, R81.reuse, R122, R41 ;  /* 0x0000007a51297223 */ /* 0x040fe20000000029 */
[C---:B------:R-:W-:Y:S01]  /*7d10*/  FMUL R50, R78.reuse, R57 ;  /* 0x000000394e327220 */ /* 0x040fe20000400000 */
[C---:B------:R-:W-:Y:S01]  /*7d20*/  FMUL R57, R78.reuse, R64 ;  /* 0x000000404e397220 */ /* 0x040fe20000400000 */
[----:B------:R-:W-:Y:S01]  /*7d30*/  FFMA R42, R81, R125, R42 ;  /* 0x0000007d512a7223 */ /* 0x000fe2000000002a */
[C---:B------:R-:W-:Y:S01]  /*7d40*/  FMUL R46, R78.reuse, R53 ;  /* 0x000000354e2e7220 */ /* 0x040fe20000400000 */
[--C-:B------:R-:W-:Y:S01]  /*7d50*/  HADD2.F32 R128, -RZ, R160.reuse.H0_H0 ;  /* 0x200000a0ff807230 */ /* 0x100fe20000004100 */
[----:B------:R-:W-:Y:S01]  /*7d60*/  F2FP.SATFINITE.E5M2.F32.PACK_AB_MERGE_C R64, R5, R4, R86 ;  /* 0x000000040540723e */ /* 0x000fe20004806056 */
[C---:B------:R-:W-:Y:S01]  /*7d70*/  FMUL R51, R78.reuse, R58 ;  /* 0x0000003a4e337220 */ /* 0x040fe20000400000 */
[C---:B------:R-:W-:Y:S01]  /*7d80*/  FMUL R53, R78.reuse, R60 ;  /* 0x0000003c4e357220 */ /* 0x040fe20000400000 */
[C---:B------:R-:W-:Y:S01]  /*7d90*/  FFMA R43, R81.reuse, R124, R43 ;  /* 0x0000007c512b7223 */ /* 0x040fe2000000002b */
[----:B------:R-:W-:Y:S02]  /*7da0*/  HADD2.F32 R131, -RZ, R160.H1_H1 ;  /* 0x300000a0ff837230 */ /* 0x000fe40000004100 */
[C---:B------:R-:W-:Y:S01]  /*7db0*/  FMUL R47, R78.reuse, R54 ;  /* 0x000000364e2f7220 */ /* 0x040fe20000400000 */
[C---:B------:R-:W-:Y:S01]  /*7dc0*/  FMUL R58, R78.reuse, R65 ;  /* 0x000000414e3a7220 */ /* 0x040fe20000400000 */
[----:B------:R-:W-:Y:S01]  /*7dd0*/  FMUL R60, R78, R67 ;  /* 0x000000434e3c7220 */ /* 0x000fe20000400000 */
[----:B------:R-:W-:Y:S01]  /*7de0*/  F2FP.SATFINITE.E5M2.F32.PACK_AB_MERGE_C R5, R20, R11, RZ ;  /* 0x0000000b1405723e */ /* 0x000fe200048060ff */
[----:B------:R-:W-:Y:S01]  /*7df0*/  FFMA R44, R81, R127, R44 ;  /* 0x0000007f512c7223 */ /* 0x000fe2000000002c */
[C---:B------:R-:W-:Y:S01]  /*7e00*/  FMUL R48, R78.reuse, R55 ;  /* 0x000000374e307220 */ /* 0x040fe20000400000 */
[----:B------:R-:W-:Y:S01]  /*7e10*/  F2FP.SATFINITE.E5M2.F32.PACK_AB_MERGE_C R65, R9, R8, R138 ;  /* 0x000000080941723e */ /* 0x000fe2000480608a */
[----:B------:R-:W-:Y:S01]  /*7e20*/  FFMA R45, R81, R126, R45 ;  /* 0x0000007e512d7223 */ /* 0x000fe2000000002d */
[----:B------:R-:W-:Y:S01]  /*7e30*/  F2FP.SATFINITE.E5M2.F32.PACK_AB_MERGE_C R67, R17, R16, R18 ;  /* 0x000000101143723e */ /* 0x000fe20004806012 */
[----:B------:R-:W-:Y:S01]  /*7e40*/  FMUL R49, R78, R56 ;  /* 0x000000384e317220 */ /* 0x000fe20000400000 */
[C---:B------:R-:W-:Y:S01]  /*7e50*/  FFMA R46, R81.reuse, R129, R46 ;  /* 0x00000081512e7223 */ /* 0x040fe2000000002e */
[--C-:B------:R-:W-:Y:S02]  /*7e60*/  HADD2.F32 R132, -RZ, R161.reuse.H0_H0 ;  /* 0x200000a1ff847230 */ /* 0x100fe40000004100 */
[C---:B------:R-:W-:Y:S01]  /*7e70*/  FFMA R47, R81.reuse, R128, R47 ;  /* 0x00000080512f7223 */ /* 0x040fe2000000002f */
[----:B------:R1:W-:Y:S01]  /*7e80*/  STS.128 [R172+UR49+0x6200], R64 ;  /* 0x00620040ac007988 */ /* 0x0003e20008000c31 */
[----:B------:R-:W-:Y:S01]  /*7e90*/  HADD2.F32 R135, -RZ, R161.H1_H1 ;  /* 0x300000a1ff877230 */ /* 0x000fe20000004100 */
[----:B------:R-:W-:Y:S01]  /*7ea0*/  F2FP.SATFINITE.E5M2.F32.PACK_AB_MERGE_C R5, R10, R7, R5 ;  /* 0x000000070a05723e */ /* 0x000fe20004806005 */
[C---:B------:R-:W-:Y:S01]  /*7eb0*/  FFMA R48, R81.reuse, R131, R48 ;  /* 0x0000008351307223 */ /* 0x040fe20000000030 */
[----:B------:R-:W-:Y:S01]  /*7ec0*/  F2FP.SATFINITE.E5M2.F32.PACK_AB_MERGE_C R7, R28, R27, RZ ;  /* 0x0000001b1c07723e */ /* 0x000fe200048060ff */
        /* <DEDUP_REMOVED lines=8> */
[----:B------:R-:W-:Y:S01]  /*7f50*/  FMUL R56, R78, R63 ;  /* 0x0000003f4e387220 */ /* 0x000fe20000400000 */
[----:B------:R-:W-:Y:S01]  /*7f60*/  F2FP.SATFINITE.E5M2.F32.PACK_AB_MERGE_C R4, R2, R0, R3 ;  /* 0x000000000204723e */ /* 0x000fe20004806003 */
[C---:B------:R-:W-:Y:S01]  /*7f70*/  FFMA R53, R81.reuse, R134, R53 ;  /* 0x0000008651357223 */ /* 0x040fe20000000035 */
[----:B------:R-:W-:Y:S01]  /*7f80*/  F2FP.SATFINITE.E5M2.F32.PACK_AB_MERGE_C R7, R26, R25, R7 ;  /* 0x000000191a07723e */ /* 0x000fe20004806007 */
[C---:B------:R-:W-:Y:S01]  /*7f90*/  FFMA R54, R81.reuse, R137, R54 ;  /* 0x0000008951367223 */ /* 0x040fe20000000036 */
[--C-:B------:R-:W-:Y:S02]  /*7fa0*/  HADD2.F32 R84, -RZ, R163.reuse.H0_H0 ;  /* 0x200000a3ff547230 */ /* 0x100fe40000004100 */
[C---:B------:R-:W-:Y:S01]  /*7fb0*/  FFMA R55, R81.reuse, R136, R55 ;  /* 0x0000008851377223 */ /* 0x040fe20000000037 */
[----:B------:R-:W-:Y:S01]  /*7fc0*/  HADD2.F32 R85, -RZ, R163.H1_H1 ;  /* 0x300000a3ff557230 */ /* 0x000fe20000004100 */
[----:B------:R1:W-:Y:S01]  /*7fd0*/  STS.128 [R204+0x6010], R4 ;  /* 0x00601004cc007388 */ /* 0x0003e20000000c00 */
[----:B------:R-:W-:Y:S01]  /*7fe0*/  F2FP.SATFINITE.E5M2.F32.PACK_AB_MERGE_C R35, R36, R35, RZ ;  /* 0x000000232423723e */ /* 0x000fe200048060ff */
[C---:B------:R-:W-:Y:S01]  /*7ff0*/  FFMA R56, R81.reuse, R139, R56 ;  /* 0x0000008b51387223 */ /* 0x040fe20000000038 */
[----:B------:R-:W-:Y:S01]  /*8000*/  F2FP.SATFINITE.E5M2.F32.PACK_AB_MERGE_C R39, R40, R39, RZ ;  /* 0x000000272827723e */ /* 0x000fe200048060ff */
[C---:B------:R-:W-:Y:S01]  /*8010*/  FFMA R57, R81.reuse, R82, R57 ;  /* 0x0000005251397223 */ /* 0x040fe20000000039 */
[----:B------:R-:W-:Y:S01]  /*8020*/  F2FP.SATFINITE.E5M2.F32.PACK_AB_MERGE_C R43, R44, R43, RZ ;  /* 0x0000002b2c2b723e */ /* 0x000fe200048060ff */
[C---:B------:R-:W-:Y:S01]  /*8030*/  FFMA R58, R81.reuse, R83, R58 ;  /* 0x00000053513a7223 */ /* 0x040fe2000000003a */
[C---:B------:R-:W-:Y:S01]  /*8040*/  FFMA R59, R81.reuse, R84, R59 ;  /* 0x00000054513b7223 */ /* 0x040fe2000000003b */
[----:B------:R-:W-:Y:S01]  /*8050*/  F2FP.SATFINITE.E5M2.F32.PACK_AB_MERGE_C R33, R34, R33, R35 ;  /* 0x000000212221723e */ /* 0x000fe20004806023 */
        /* <DEDUP_REMOVED lines=11> */
[----:B------:R-:W-:Y:S05]  /*8110*/  F2FP.SATFINITE.E5M2.F32.PACK_AB_MERGE_C R51, R58, R57, R59 ;  /* 0x000000393a33723e */ /* 0x000fea000480603b */
        /* <DEDUP_REMOVED lines=9> */
[----:B------:R-:W-:Y:S02]  /*81b0*/  UIADD3 UR8, UP0, UPT, UR52, 0x680, URZ ;  /* 0x0000068034087890 */ /* 0x000fe4000ff1e0ff */
[----:B------:R-:W-:Y:S02]  /*81c0*/  UIADD3 UR5, UPT, UPT, UR41, 0x40, URZ ;  /* 0x0000004029057890 */ /* 0x000fe4000fffe0ff */
[----:B------:R-:W-:Y:S02]  /*81d0*/  UIADD3 UR4, UPT, UPT, UR49, 0x6200, URZ ;  /* 0x0000620031047890 */ /* 0x000fe4000fffe0ff */
[----:B------:R-:W-:Y:S01]  /*81e0*/  UIADD3.X UR9, UPT, UPT, URZ, UR53, URZ, UP0, !UPT ;  /* 0x00000035ff097290 */ /* 0x000fe200087fe4ff */
[----:B------:R-:W-:Y:S01]  /*81f0*/  UMOV UR6, UR42 ;  /* 0x0000002a00067c82 */ /* 0x000fe20008000000 */
[----:B------:R-:W-:Y:S07]  /*8200*/  UMOV UR7, UR36 ;  /* 0x0000002400077c82 */ /* 0x000fee0008000000 */
[----:B------:R2:W-:Y:S01]  /*8210*/  UTMASTG.3D [UR4], [UR8] ;  /* 0x00000004080073b5 */ /* 0x0005e20008010000 */
[----:B------:R0:W-:Y:S01]  /*8220*/  UTMACMDFLUSH ;  /* 0x00000000000079b7 */ /* 0x0001e20000000000 */
[----:B--2---:R-:W-:Y:S04]  /*8230*/  DEPBAR.LE SB0, 0x1 ;  /* 0x000080400000791a */ /* 0x004fe80000000000 */
.L_x_106:
[----:B------:R-:W-:Y:S05]  /*8240*/  BSYNC.RECONVERGENT B0 ;  /* 0x0000000000007941 */ /* 0x000fea0003800200 */
.L_x_105:
[----:B------:R-:W-:Y:S01]  /*8250*/  BAR.SYNC.DEFER_BLOCKING 0x1, 0x80 ;  /* 0x0042000000007b1d */ /* 0x000fe20000010000 */
[----:B------:R-:W-:Y:S01]  /*8260*/  ISETP.NE.AND P2, PT, R194, RZ, PT ;  /* 0x000000ffc200720c */ /* 0x000fe20003f45270 */
[----:B------:R-:W-:Y:S01]  /*8270*/  IMAD.IADD R20, R75, 0x1, R147 ;  /* 0x000000014b147824 */ /* 0x000fe200078e0293 */
[----:B------:R-:W-:Y:S01]  /*8280*/  ISETP.NE.AND P0, PT, R195, 0x2, PT ;  /* 0x00000002c300780c */ /* 0x000fe20003f05270 */
[----:B------:R-:W-:Y:S01]  /*8290*/  IMAD.IADD R21, R77, 0x1, R170 ;  /* 0x000000014d157824 */ /* 0x000fe200078e02aa */
[----:B------:R-:W-:Y:S02]  /*82a0*/  ISETP.NE.AND P1, PT, R76, 0x4, PT ;  /* 0x000000044c00780c */ /* 0x000fe40003f25270 */
[----:B------:R-:W-:Y:S02]  /*82b0*/  SEL R3, RZ, 0x1, P0 ;  /* 0x00000001ff037807 */ /* 0x000fe40000000000 */
[----:B------:R-:W-:Y:S02]  /*82c0*/  SEL R0, RZ, 0x1, P1 ;  /* 0x00000001ff007807 */ /* 0x000fe40000800000 */
[----:B------:R-:W-:Y:S02]  /*82d0*/  LOP3.LUT R182, R182, R3, RZ, 0x3c, !PT ;  /* 0x00000003b6b67212 */ /* 0x000fe400078e3cff */
[----:B------:R-:W-:Y:S02]  /*82e0*/  LOP3.LUT R183, R183, R0, RZ, 0x3c, !PT ;  /* 0x00000000b7b77212 */ /* 0x000fe400078e3cff */
[----:B------:R-:W-:Y:S02]  /*82f0*/  @P2 R2UR UR36, R179 ;  /* 0x00000000b32422ca */ /* 0x000fe400000e0000 */
[----:B------:R-:W-:Y:S02]  /*8300*/  SEL R195, R195, RZ, P0 ;  /* 0x000000ffc3c37207 */ /* 0x000fe40000000000 */
[----:B------:R-:W-:Y:S01]  /*8310*/  SEL R76, R76, RZ, P1 ;  /* 0x000000ff4c4c7207 */ /* 0x000fe20000800000 */
[----:B------:R-:W-:Y:S10]  /*8320*/  @P2 BRA `(.L_x_107) ;  /* 0xffffffc400bc2947 */ /* 0x000ff4000383ffff */
[----:B------:R-:W-:Y:S05]  /*8330*/  EXIT ;  /* 0x000000000000794d */ /* 0x000fea0003800000 */
.L_x_19:
[----:B--2---:R2:W1:Y:S02]  /*8340*/  SYNCS.PHASECHK.TRANS64.TRYWAIT P0, [R3+URZ+0x100], R2 ;  /* 0x00010002030075a7 */ /* 0x00446400080011ff */
[----:B-1----:R-:W-:Y:S05]  /*8350*/  @!P0 NANOSLEEP.SYNCS 0x989680 ;  /* 0x009896800000895d */ /* 0x002fea0003900000 */
[----:B------:R-:W1:Y:S02]  /*8360*/  @!P0 SYNCS.PHASECHK.TRANS64 P0, [R3+URZ+0x100], R2 ;  /* 0x00010002030085a7 */ /* 0x000e6400080010ff */
[----:B-1----:R-:W-:Y:S05]  /*8370*/  @!P0 BRA `(.L_x_19) ;  /* 0xfffffffc00f08947 */ /* 0x002fea000383ffff */
[----:B------:R-:W-:Y:S05]  /*8380*/  BRA `(.L_x_108) ;  /* 0xffffff9000947947 */ /* 0x000fea000383ffff */
.L_x_22:
[----:B-1----:R-:W-:-:S07]  /*8390*/  MOV R2, UR33 ;  /* 0x0000002100027c02 */ /* 0x002fce0008000f00 */
.L_x_109:
[----:B-1----:R1:W2:Y:S02]  /*83a0*/  SYNCS.PHASECHK.TRANS64.TRYWAIT P0, [R2+URZ+0x30], R5 ;  /* 0x00003005020075a7 */ /* 0x0022a400080011ff */
[----:B--2---:R-:W-:Y:S05]  /*83b0*/  @!P0 NANOSLEEP.SYNCS 0x989680 ;  /* 0x009896800000895d */ /* 0x004fea0003900000 */
[----:B------:R-:W2:Y:S02]  /*83c0*/  @!P0 SYNCS.PHASECHK.TRANS64 P0, [R2+URZ+0x30], R5 ;  /* 0x00003005020085a7 */ /* 0x000ea400080010ff */
[----:B--2---:R-:W-:Y:S05]  /*83d0*/  @!P0 BRA `(.L_x_109) ;  /* 0xfffffffc00f08947 */ /* 0x004fea000383ffff */
[----:B------:R-:W-:Y:S05]  /*83e0*/  BRA `(.L_x_21) ;  /* 0xffffff9000e47947 */ /* 0x000fea000383ffff */
.L_x_28:
[----:B-1----:R-:W-:-:S07]  /*83f0*/  MOV R2, UR17 ;  /* 0x0000001100027c02 */ /* 0x002fce0008000f00 */
.L_x_110:
[----:B-1----:R1:W2:Y:S02]  /*8400*/  SYNCS.PHASECHK.TRANS64.TRYWAIT P0, [R2+URZ+0x30], R5 ;  /* 0x00003005020075a7 */ /* 0x0022a400080011ff */
[----:B--2---:R-:W-:Y:S05]  /*8410*/  @!P0 NANOSLEEP.SYNCS 0x989680 ;  /* 0x009896800000895d */ /* 0x004fea0003900000 */
[----:B------:R-:W2:Y:S02]  /*8420*/  @!P0 SYNCS.PHASECHK.TRANS64 P0, [R2+URZ+0x30], R5 ;  /* 0x00003005020085a7 */ /* 0x000ea400080010ff */
[----:B--2---:R-:W-:Y:S05]  /*8430*/  @!P0 BRA `(.L_x_110) ;  /* 0xfffffffc00f08947 */ /* 0x004fea000383ffff */
[----:B------:R-:W-:Y:S05]  /*8440*/  BRA `(.L_x_27) ;  /* 0xffffff9400887947 */ /* 0x000fea000383ffff */
.L_x_32:
[----:B-1----:R1:W2:Y:S02]  /*8450*/  SYNCS.PHASECHK.TRANS64.TRYWAIT P0, [R2+URZ+0x90], R3 ;  /* 0x00009003020075a7 */ /* 0x0022a400080011ff */
[----:B--2---:R-:W-:Y:S05]  /*8460*/  @!P0 NANOSLEEP.SYNCS 0x989680 ;  /* 0x009896800000895d */ /* 0x004fea0003900000 */
[----:B------:R-:W2:Y:S02]  /*8470*/  @!P0 SYNCS.PHASECHK.TRANS64 P0, [R2+URZ+0x90], R3 ;  /* 0x00009003020085a7 */ /* 0x000ea400080010ff */
[----:B--2---:R-:W-:Y:S05]  /*8480*/  @!P0 BRA `(.L_x_32) ;  /* 0xfffffffc00f08947 */ /* 0x004fea000383ffff */
[----:B------:R-:W-:Y:S05]  /*8490*/  BRA `(.L_x_111) ;  /* 0xffffff9800147947 */ /* 0x000fea000383ffff */
.L_x_36:
[----:B----4-:R-:W-:-:S07]  /*84a0*/  MOV R0, UR5 ;  /* 0x0000000500007c02 */ /* 0x010fce0008000f00 */
.L_x_112:
[----:B-1----:R1:W2:Y:S02]  /*84b0*/  SYNCS.PHASECHK.TRANS64.TRYWAIT P0, [R0+URZ], R3 ;  /* 0x00000003000075a7 */ /* 0x0022a400080011ff */
[----:B--2---:R-:W-:Y:S05]  /*84c0*/  @!P0 NANOSLEEP.SYNCS 0x989680 ;  /* 0x009896800000895d */ /* 0x004fea0003900000 */
[----:B------:R-:W2:Y:S02]  /*84d0*/  @!P0 SYNCS.PHASECHK.TRANS64 P0, [R0+URZ], R3 ;  /* 0x00000003000085a7 */ /* 0x000ea400080010ff */
[----:B--2---:R-:W-:Y:S05]  /*84e0*/  @!P0 BRA `(.L_x_112) ;  /* 0xfffffffc00f08947 */ /* 0x004fea000383ffff */
[----:B------:R-:W-:Y:S05]  /*84f0*/  BRA `(.L_x_113) ;  /* 0xffffff9c00847947 */ /* 0x000fea000383ffff */
.L_x_37:
[----:B----4-:R-:W-:-:S07]  /*8500*/  MOV R0, UR5 ;  /* 0x0000000500007c02 */ /* 0x010fce0008000f00 */
.L_x_114:
[----:B-1----:R1:W2:Y:S02]  /*8510*/  SYNCS.PHASECHK.TRANS64.TRYWAIT P0, [R0+URZ], R3 ;  /* 0x00000003000075a7 */ /* 0x0022a400080011ff */
[----:B--2---:R-:W-:Y:S05]  /*8520*/  @!P0 NANOSLEEP.SYNCS 0x989680 ;  /* 0x009896800000895d */ /* 0x004fea0003900000 */
[----:B------:R-:W2:Y:S02]  /*8530*/  @!P0 SYNCS.PHASECHK.TRANS64 P0, [R0+URZ], R3 ;  /* 0x00000003000085a7 */ /* 0x000ea400080010ff */
[----:B--2---:R-:W-:Y:S05]  /*8540*/  @!P0 BRA `(.L_x_114) ;  /* 0xfffffffc00f08947 */ /* 0x004fea000383ffff */
[----:B------:R-:W-:Y:S05]  /*8550*/  BRA `(.L_x_115) ;  /* 0xffffff9c00907947 */ /* 0x000fea000383ffff */
.L_x_38:
[----:B----4-:R-:W-:-:S07]  /*8560*/  MOV R0, UR5 ;  /* 0x0000000500007c02 */ /* 0x010fce0008000f00 */
.L_x_116:
[----:B-1----:R1:W2:Y:S02]  /*8570*/  SYNCS.PHASECHK.TRANS64.TRYWAIT P0, [R0+URZ], R3 ;  /* 0x00000003000075a7 */ /* 0x0022a400080011ff */
[----:B--2---:R-:W-:Y:S05]  /*8580*/  @!P0 NANOSLEEP.SYNCS 0x989680 ;  /* 0x009896800000895d */ /* 0x004fea0003900000 */
[----:B------:R-:W2:Y:S02]  /*8590*/  @!P0 SYNCS.PHASECHK.TRANS64 P0, [R0+URZ], R3 ;  /* 0x00000003000085a7 */ /* 0x000ea400080010ff */
[----:B--2---:R-:W-:Y:S05]  /*85a0*/  @!P0 BRA `(.L_x_116) ;  /* 0xfffffffc00f08947 */ /* 0x004fea000383ffff */
[----:B------:R-:W-:Y:S05]  /*85b0*/  BRA `(.L_x_117) ;  /* 0xffffff9c009c7947 */ /* 0x000fea000383ffff */
.L_x_39:
[----:B----4-:R-:W-:-:S07]  /*85c0*/  MOV R0, UR5 ;  /* 0x0000000500007c02 */ /* 0x010fce0008000f00 */
.L_x_118:
[----:B-1----:R1:W2:Y:S02]  /*85d0*/  SYNCS.PHASECHK.TRANS64.TRYWAIT P0, [R0+URZ], R3 ;  /* 0x00000003000075a7 */ /* 0x0022a400080011ff */
[----:B--2---:R-:W-:Y:S05]  /*85e0*/  @!P0 NANOSLEEP.SYNCS 0x989680 ;  /* 0x009896800000895d */ /* 0x004fea0003900000 */
[----:B------:R-:W2:Y:S02]  /*85f0*/  @!P0 SYNCS.PHASECHK.TRANS64 P0, [R0+URZ], R3 ;  /* 0x00000003000085a7 */ /* 0x000ea400080010ff */
[----:B--2---:R-:W-:Y:S05]  /*8600*/  @!P0 BRA `(.L_x_118) ;  /* 0xfffffffc00f08947 */ /* 0x004fea000383ffff */
[----:B------:R-:W-:Y:S05]  /*8610*/  BRA `(.L_x_119) ;  /* 0xffffff9c00a87947 */ /* 0x000fea000383ffff */
.L_x_40:
[----:B----4-:R-:W-:-:S07]  /*8620*/  MOV R0, UR5 ;  /* 0x0000000500007c02 */ /* 0x010fce0008000f00 */
.L_x_120:
[----:B-1----:R1:W2:Y:S02]  /*8630*/  SYNCS.PHASECHK.TRANS64.TRYWAIT P0, [R0+URZ], R3 ;  /* 0x00000003000075a7 */ /* 0x0022a400080011ff */
[----:B--2---:R-:W-:Y:S05]  /*8640*/  @!P0 NANOSLEEP.SYNCS 0x989680 ;  /* 0x009896800000895d */ /* 0x004fea0003900000 */
[----:B------:R-:W2:Y:S02]  /*8650*/  @!P0 SYNCS.PHASECHK.TRANS64 P0, [R0+URZ], R3 ;  /* 0x00000003000085a7 */ /* 0x000ea400080010ff */
[----:B--2---:R-:W-:Y:S05]  /*8660*/  @!P0 BRA `(.L_x_120) ;  /* 0xfffffffc00f08947 */ /* 0x004fea000383ffff */
[----:B------:R-:W-:Y:S05]  /*8670*/  BRA `(.L_x_121) ;  /* 0xffffff9c00b47947 */ /* 0x000fea000383ffff */
.L_x_43:
[----:B-1----:R1:W2:Y:S02]  /*8680*/  SYNCS.PHASECHK.TRANS64.TRYWAIT P0, [R0+URZ+0xf0], R5 ;  /* 0x0000f005000075a7 */ /* 0x0022a400080011ff */
[----:B--2---:R-:W-:Y:S05]  /*8690*/  @!P0 NANOSLEEP.SYNCS 0x989680 ;  /* 0x009896800000895d */ /* 0x004fea0003900000 */
[----:B------:R-:W2:Y:S02]  /*86a0*/  @!P0 SYNCS.PHASECHK.TRANS64 P0, [R0+URZ+0xf0], R5 ;  /* 0x0000f005000085a7 */ /* 0x000ea400080010ff */
[----:B--2---:R-:W-:Y:S05]  /*86b0*/  @!P0 BRA `(.L_x_43) ;  /* 0xfffffffc00f08947 */ /* 0x004fea000383ffff */
[----:B------:R-:W-:Y:S05]  /*86c0*/  BRA `(.L_x_122) ;  /* 0xffffffa000107947 */ /* 0x000fea000383ffff */
.L_x_44:
[----:B------:R-:W-:-:S07]  /*86d0*/  MOV R0, UR5 ;  /* 0x0000000500007c02 */ /* 0x000fce0008000f00 */
.L_x_123:
[----:B-1----:R1:W2:Y:S02]  /*86e0*/  SYNCS.PHASECHK.TRANS64.TRYWAIT P0, [R0+URZ+0xa0], R5 ;  /* 0x0000a005000075a7 */ /* 0x0022a400080011ff */
[----:B--2---:R-:W-:Y:S05]  /*86f0*/  @!P0 NANOSLEEP.SYNCS 0x989680 ;  /* 0x009896800000895d */ /* 0x004fea0003900000 */
[----:B------:R-:W2:Y:S02]  /*8700*/  @!P0 SYNCS.PHASECHK.TRANS64 P0, [R0+URZ+0xa0], R5 ;  /* 0x0000a005000085a7 */ /* 0x000ea400080010ff */
[----:B--2---:R-:W-:Y:S05]  /*8710*/  @!P0 BRA `(.L_x_123) ;  /* 0xfffffffc00f08947 */ /* 0x004fea000383ffff */
[----:B------:R-:W-:Y:S05]  /*8720*/  BRA `(.L_x_124) ;  /* 0xffffffa000207947 */ /* 0x000fea000383ffff */
.L_x_45:
[----:B-1----:R1:W2:Y:S02]  /*8730*/  SYNCS.PHASECHK.TRANS64.TRYWAIT P1, [R0+URZ+0x90], R5 ;  /* 0x00009005000075a7 */ /* 0x0022a400080211ff */
[----:B--2---:R-:W-:Y:S05]  /*8740*/  @!P1 NANOSLEEP.SYNCS 0x989680 ;  /* 0x009896800000995d */ /* 0x004fea0003900000 */
[----:B------:R-:W2:Y:S02]  /*8750*/  @!P1 SYNCS.PHASECHK.TRANS64 P1, [R0+URZ+0x90], R5 ;  /* 0x00009005000095a7 */ /* 0x000ea400080210ff */
[----:B--2---:R-:W-:Y:S05]  /*8760*/  @!P1 BRA `(.L_x_45) ;  /* 0xfffffffc00f09947 */ /* 0x004fea000383ffff */
[----:B------:R-:W-:Y:S05]  /*8770*/  BRA `(.L_x_125) ;  /* 0xffffffa000507947 */ /* 0x000fea000383ffff */
.L_x_48:
[----:B------:R-:W-:-:S07]  /*8780*/  MOV R0, UR5 ;  /* 0x0000000500007c02 */ /* 0x000fce0008000f00 */
.L_x_126:
[----:B-1----:R1:W2:Y:S02]  /*8790*/  SYNCS.PHASECHK.TRANS64.TRYWAIT P0, [R0+URZ+0xa0], R3 ;  /* 0x0000a003000075a7 */ /* 0x0022a400080011ff */
[----:B--2---:R-:W-:Y:S05]  /*87a0*/  @!P0 NANOSLEEP.SYNCS 0x989680 ;  /* 0x009896800000895d */ /* 0x004fea0003900000 */
[----:B------:R-:W2:Y:S02]  /*87b0*/  @!P0 SYNCS.PHASECHK.TRANS64 P0, [R0+URZ+0xa0], R3 ;  /* 0x0000a003000085a7 */ /* 0x000ea400080010ff */
[----:B--2---:R-:W-:Y:S05]  /*87c0*/  @!P0 BRA `(.L_x_126) ;  /* 0xfffffffc00f08947 */ /* 0x004fea000383ffff */
[----:B------:R-:W-:Y:S05]  /*87d0*/  BRA `(.L_x_47) ;  /* 0xffffffa000a47947 */ /* 0x000fea000383ffff */
.L_x_55:
[----:B-1----:R1:W2:Y:S02]  /*87e0*/  SYNCS.PHASECHK.TRANS64.TRYWAIT P1, [R0+URZ+0x90], R5 ;  /* 0x00009005000075a7 */ /* 0x0022a400080211ff */
[----:B--2---:R-:W-:Y:S05]  /*87f0*/  @!P1 NANOSLEEP.SYNCS 0x989680 ;  /* 0x009896800000995d */ /* 0x004fea0003900000 */
[----:B------:R-:W2:Y:S02]  /*8800*/  @!P1 SYNCS.PHASECHK.TRANS64 P1, [R0+URZ+0x90], R5 ;  /* 0x00009005000095a7 */ /* 0x000ea400080210ff */
[----:B--2---:R-:W-:Y:S05]  /*8810*/  @!P1 BRA `(.L_x_55) ;  /* 0xfffffffc00f09947 */ /* 0x004fea000383ffff */
[----:B------:R-:W-:Y:S05]  /*8820*/  BRA `(.L_x_127) ;  /* 0xffffffa800107947 */ /* 0x000fea000383ffff */
.L_x_56:
[----:B------:R-:W-:-:S07]  /*8830*/  MOV R3, UR7 ;  /* 0x0000000700037c02 */ /* 0x000fce0008000f00 */
.L_x_128:
[----:B-1----:R1:W2:Y:S02]  /*8840*/  SYNCS.PHASECHK.TRANS64.TRYWAIT P0, [R3+URZ+0xd0], R0 ;  /* 0x0000d000030075a7 */ /* 0x0022a400080011ff */
[----:B--2---:R-:W-:Y:S05]  /*8850*/  @!P0 NANOSLEEP.SYNCS 0x989680 ;  /* 0x009896800000895d */ /* 0x004fea0003900000 */
[----:B------:R-:W2:Y:S02]  /*8860*/  @!P0 SYNCS.PHASECHK.TRANS64 P0, [R3+URZ+0xd0], R0 ;  /* 0x0000d000030085a7 */ /* 0x000ea400080010ff */
[----:B--2---:R-:W-:Y:S05]  /*8870*/  @!P0 BRA `(.L_x_128) ;  /* 0xfffffffc00f08947 */ /* 0x004fea000383ffff */
[----:B------:R-:W-:Y:S05]  /*8880*/  BRA `(.L_x_129) ;  /* 0xffffffa800487947 */ /* 0x000fea000383ffff */
.L_x_59:
[----:B------:R-:W-:Y:S07]  /*8890*/  MOV R0, UR6 ;  /* 0x0000000600007c02 */ /* 0x000fee0008000f00 */
.L_x_130:
[----:B-1----:R1:W2:Y:S02]  /*88a0*/  SYNCS.PHASECHK.TRANS64.TRYWAIT P0, [R0+URZ], R3 ;  /* 0x00000003000075a7 */ /* 0x0022a400080011ff */
[----:B--2---:R-:W-:Y:S05]  /*88b0*/  @!P0 NANOSLEEP.SYNCS 0x989680 ;  /* 0x009896800000895d */ /* 0x004fea0003900000 */
[----:B------:R-:W2:Y:S02]  /*88c0*/  @!P0 SYNCS.PHASECHK.TRANS64 P0, [R0+URZ], R3 ;  /* 0x00000003000085a7 */ /* 0x000ea400080010ff */
[----:B--2---:R-:W-:Y:S05]  /*88d0*/  @!P0 BRA `(.L_x_130) ;  /* 0xfffffffc00f08947 */ /* 0x004fea000383ffff */
[----:B------:R-:W-:Y:S05]  /*88e0*/  BRA `(.L_x_58) ;  /* 0xffffffa800647947 */ /* 0x000fea000383ffff */
.L_x_62:
[----:B------:R-:W-:-:S07]  /*88f0*/  MOV R0, UR6 ;  /* 0x0000000600007c02 */ /* 0x000fce0008000f00 */
.L_x_131:
[----:B--2---:R2:W4:Y:S02]  /*8900*/  SYNCS.PHASECHK.TRANS64.TRYWAIT P0, [R0+URZ], R3 ;  /* 0x00000003000075a7 */ /* 0x00452400080011ff */
[----:B----4-:R-:W-:Y:S05]  /*8910*/  @!P0 NANOSLEEP.SYNCS 0x989680 ;  /* 0x009896800000895d */ /* 0x010fea0003900000 */
[----:B------:R-:W4:Y:S02]  /*8920*/  @!P0 SYNCS.PHASECHK.TRANS64 P0, [R0+URZ], R3 ;  /* 0x00000003000085a7 */ /* 0x000f2400080010ff */
[----:B----4-:R-:W-:Y:S05]  /*8930*/  @!P0 BRA `(.L_x_131) ;  /* 0xfffffffc00f08947 */ /* 0x010fea000383ffff */
[----:B------:R-:W-:Y:S05]  /*8940*/  BRA `(.L_x_132) ;  /* 0xffffffac00407947 */ /* 0x000fea000383ffff */
.L_x_63:
[----:B------:R-:W-:-:S07]  /*8950*/  MOV R0, UR6 ;  /* 0x0000000600007c02 */ /* 0x000fce0008000f00 */
.L_x_133:
[----:B-1----:R1:W2:Y:S02]  /*8960*/  SYNCS.PHASECHK.TRANS64.TRYWAIT P0, [R0+URZ], R3 ;  /* 0x00000003000075a7 */ /* 0x0022a400080011ff */
[----:B--2---:R-:W-:Y:S05]  /*8970*/  @!P0 NANOSLEEP.SYNCS 0x989680 ;  /* 0x009896800000895d */ /* 0x004fea0003900000 */
[----:B------:R-:W2:Y:S02]  /*8980*/  @!P0 SYNCS.PHASECHK.TRANS64 P0, [R0+URZ], R3 ;  /* 0x00000003000085a7 */ /* 0x000ea400080010ff */
[----:B--2---:R-:W-:Y:S05]  /*8990*/  @!P0 BRA `(.L_x_133) ;  /* 0xfffffffc00f08947 */ /* 0x004fea000383ffff */
[----:B------:R-:W-:Y:S05]  /*89a0*/  BRA `(.L_x_134) ;  /* 0xffffffac004c7947 */ /* 0x000fea000383ffff */
.L_x_64:
[----:B------:R-:W-:-:S07]  /*89b0*/  MOV R0, UR6 ;  /* 0x0000000600007c02 */ /* 0x000fce0008000f00 */
.L_x_135:
[----:B-1----:R1:W2:Y:S02]  /*89c0*/  SYNCS.PHASECHK.TRANS64.TRYWAIT P0, [R0+URZ], R3 ;  /* 0x00000003000075a7 */ /* 0x0022a400080011ff */
[----:B--2---:R-:W-:Y:S05]  /*89d0*/  @!P0 NANOSLEEP.SYNCS 0x989680 ;  /* 0x009896800000895d */ /* 0x004fea0003900000 */
[----:B------:R-:W2:Y:S02]  /*89e0*/  @!P0 SYNCS.PHASECHK.TRANS64 P0, [R0+URZ], R3 ;  /* 0x00000003000085a7 */ /* 0x000ea400080010ff */
[----:B--2---:R-:W-:Y:S05]  /*89f0*/  @!P0 BRA `(.L_x_135) ;  /* 0xfffffffc00f08947 */ /* 0x004fea000383ffff */
[----:B------:R-:W-:Y:S05]  /*8a00*/  BRA `(.L_x_136) ;  /* 0xffffffac00587947 */ /* 0x000fea000383ffff */
.L_x_65:
[----:B------:R-:W-:-:S07]  /*8a10*/  MOV R0, UR7 ;  /* 0x0000000700007c02 */ /* 0x000fce0008000f00 */
.L_x_137:
[----:B-1----:R1:W2:Y:S02]  /*8a20*/  SYNCS.PHASECHK.TRANS64.TRYWAIT P0, [R0+URZ], R3 ;  /* 0x00000003000075a7 */ /* 0x0022a400080011ff */
[----:B--2---:R-:W-:Y:S05]  /*8a30*/  @!P0 NANOSLEEP.SYNCS 0x989680 ;  /* 0x009896800000895d */ /* 0x004fea0003900000 */
[----:B------:R-:W2:Y:S02]  /*8a40*/  @!P0 SYNCS.PHASECHK.TRANS64 P0, [R0+URZ], R3 ;  /* 0x00000003000085a7 */ /* 0x000ea400080010ff */
[----:B--2---:R-:W-:Y:S05]  /*8a50*/  @!P0 BRA `(.L_x_137) ;  /* 0xfffffffc00f08947 */ /* 0x004fea000383ffff */
[----:B------:R-:W-:Y:S05]  /*8a60*/  BRA `(.L_x_138) ;  /* 0xffffffac00647947 */ /* 0x000fea000383ffff */
.L_x_70:
[----:B--2---:R2:W3:Y:S02]  /*8a70*/  SYNCS.PHASECHK.TRANS64.TRYWAIT P0, [R0+URZ+0x90], R3 ;  /* 0x00009003000075a7 */ /* 0x0044e400080011ff */
[----:B---3--:R-:W-:Y:S05]  /*8a80*/  @!P0 NANOSLEEP.SYNCS 0x989680 ;  /* 0x009896800000895d */ /* 0x008fea0003900000 */
[----:B------:R-:W3:Y:S02]  /*8a90*/  @!P0 SYNCS.PHASECHK.TRANS64 P0, [R0+URZ+0x90], R3 ;  /* 0x00009003000085a7 */ /* 0x000ee400080010ff */
[----:B---3--:R-:W-:Y:S05]  /*8aa0*/  @!P0 BRA `(.L_x_70) ;  /* 0xfffffffc00f08947 */ /* 0x008fea000383ffff */
[----:B------:R-:W-:Y:S05]  /*8ab0*/  BRA `(.L_x_139) ;  /* 0xffffffb000687947 */ /* 0x000fea000383ffff */
.L_x_73:
[----:B------:R-:W-:Y:S07]  /*8ac0*/  MOV R0, UR7 ;  /* 0x0000000700007c02 */ /* 0x000fee0008000f00 */
.L_x_140:
[----:B--2---:R2:W3:Y:S02]  /*8ad0*/  SYNCS.PHASECHK.TRANS64.TRYWAIT P0, [R0+URZ+0x88], R3 ;  /* 0x00008803000075a7 */ /* 0x0044e400080011ff */
[----:B---3--:R-:W-:Y:S05]  /*8ae0*/  @!P0 NANOSLEEP.SYNCS 0x989680 ;  /* 0x009896800000895d */ /* 0x008fea0003900000 */
[----:B------:R-:W3:Y:S02]  /*8af0*/  @!P0 SYNCS.PHASECHK.TRANS64 P0, [R0+URZ+0x88], R3 ;  /* 0x00008803000085a7 */ /* 0x000ee400080010ff */
[----:B---3--:R-:W-:Y:S05]  /*8b00*/  @!P0 BRA `(.L_x_140) ;  /* 0xfffffffc00f08947 */ /* 0x008fea000383ffff */
[----:B------:R-:W-:Y:S05]  /*8b10*/  BRA `(.L_x_72) ;  /* 0xffffffb400487947 */ /* 0x000fea000383ffff */
.L_x_76:
[----:B--2---:R-:W-:Y:S07]  /*8b20*/  MOV R3, UR7 ;  /* 0x0000000700037c02 */ /* 0x004fee0008000f00 */
.L_x_141:
[----:B-1----:R1:W2:Y:S02]  /*8b30*/  SYNCS.PHASECHK.TRANS64.TRYWAIT P0, [R3+URZ+0x70], R12 ;  /* 0x0000700c030075a7 */ /* 0x0022a400080011ff */
[----:B--2---:R-:W-:Y:S05]  /*8b40*/  @!P0 NANOSLEEP.SYNCS 0x989680 ;  /* 0x009896800000895d */ /* 0x004fea0003900000 */
[----:B------:R-:W2:Y:S02]  /*8b50*/  @!P0 SYNCS.PHASECHK.TRANS64 P0, [R3+URZ+0x70], R12 ;  /* 0x0000700c030085a7 */ /* 0x000ea400080010ff */
[----:B--2---:R-:W-:Y:S05]  /*8b60*/  @!P0 BRA `(.L_x_141) ;  /* 0xfffffffc00f08947 */ /* 0x004fea000383ffff */
[----:B------:R-:W-:Y:S05]  /*8b70*/  BRA `(.L_x_142) ;  /* 0xffffffb400c07947 */ /* 0x000fea000383ffff */
.L_x_77:
[----:B------:R-:W-:Y:S07]  /*8b80*/  MOV R3, UR7 ;  /* 0x0000000700037c02 */ /* 0x000fee0008000f00 */
.L_x_143:
[----:B-1----:R1:W2:Y:S02]  /*8b90*/  SYNCS.PHASECHK.TRANS64.TRYWAIT P0, [R3+URZ+0x78], R12 ;  /* 0x0000780c030075a7 */ /* 0x0022a400080011ff */
[----:B--2---:R-:W-:Y:S05]  /*8ba0*/  @!P0 NANOSLEEP.SYNCS 0x989680 ;  /* 0x009896800000895d */ /* 0x004fea0003900000 */
[----:B------:R-:W2:Y:S02]  /*8bb0*/  @!P0 SYNCS.PHASECHK.TRANS64 P0, [R3+URZ+0x78], R12 ;  /* 0x0000780c030085a7 */ /* 0x000ea400080010ff */
[----:B--2---:R-:W-:Y:S05]  /*8bc0*/  @!P0 BRA `(.L_x_143) ;  /* 0xfffffffc00f08947 */ /* 0x004fea000383ffff */
[----:B------:R-:W-:Y:S05]  /*8bd0*/  BRA `(.L_x_144) ;  /* 0xffffffb800407947 */ /* 0x000fea000383ffff */
.L_x_79:
[----:B------:R-:W-:-:S07]  /*8be0*/  MOV R0, UR7 ;  /* 0x0000000700007c02 */ /* 0x000fce0008000f00 */
.L_x_145:
[----:B-1----:R1:W3:Y:S02]  /*8bf0*/  SYNCS.PHASECHK.TRANS64.TRYWAIT P0, [R0+URZ+0x70], R3 ;  /* 0x00007003000075a7 */ /* 0x0022e400080011ff */
[----:B---3--:R-:W-:Y:S05]  /*8c00*/  @!P0 NANOSLEEP.SYNCS 0x989680 ;  /* 0x009896800000895d */ /* 0x008fea0003900000 */
[----:B------:R-:W3:Y:S02]  /*8c10*/  @!P0 SYNCS.PHASECHK.TRANS64 P0, [R0+URZ+0x70], R3 ;  /* 0x00007003000085a7 */ /* 0x000ee400080010ff */
[----:B---3--:R-:W-:Y:S05]  /*8c20*/  @!P0 BRA `(.L_x_145) ;  /* 0xfffffffc00f08947 */ /* 0x008fea000383ffff */
[----:B------:R-:W-:Y:S05]  /*8c30*/  BRA `(.L_x_146) ;  /* 0xffffffb800b07947 */ /* 0x000fea000383ffff */
.L_x_81:
[----:B--2---:R2:W4:Y:S02]  /*8c40*/  SYNCS.PHASECHK.TRANS64.TRYWAIT P0, [R0+URZ+0x90], R3 ;  /* 0x00009003000075a7 */ /* 0x00452400080011ff */
[----:B----4-:R-:W-:Y:S05]  /*8c50*/  @!P0 NANOSLEEP.SYNCS 0x989680 ;  /* 0x009896800000895d */ /* 0x010fea0003900000 */
[----:B------:R-:W4:Y:S02]  /*8c60*/  @!P0 SYNCS.PHASECHK.TRANS64 P0, [R0+URZ+0x90], R3 ;  /* 0x00009003000085a7 */ /* 0x000f2400080010ff */
[----:B----4-:R-:W-:Y:S05]  /*8c70*/  @!P0 BRA `(.L_x_81) ;  /* 0xfffffffc00f08947 */ /* 0x010fea000383ffff */
[----:B------:R-:W-:Y:S05]  /*8c80*/  BRA `(.L_x_147) ;  /* 0xffffffbc00787947 */ /* 0x000fea000383ffff */
.L_x_92:
[----:B-1----:R1:W3:Y:S02]  /*8c90*/  SYNCS.PHASECHK.TRANS64.TRYWAIT P1, [R3+URZ+0x60], R0 ;  /* 0x00006000030075a7 */ /* 0x0022e400080211ff */
[----:B---3--:R-:W-:Y:S05]  /*8ca0*/  @!P1 NANOSLEEP.SYNCS 0x989680 ;  /* 0x009896800000995d */ /* 0x008fea0003900000 */
[----:B------:R-:W3:Y:S02]  /*8cb0*/  @!P1 SYNCS.PHASECHK.TRANS64 P1, [R3+URZ+0x60], R0 ;  /* 0x00006000030095a7 */ /* 0x000ee400080210ff */
[----:B---3--:R-:W-:Y:S05]  /*8cc0*/  @!P1 BRA `(.L_x_92) ;  /* 0xfffffffc00f09947 */ /* 0x008fea000383ffff */
[----:B------:R-:W-:Y:S05]  /*8cd0*/  BRA `(.L_x_91) ;  /* 0xffffffc8009c7947 */ /* 0x000fea000383ffff */
.L_x_94:
[----:B-1----:R1:W4:Y:S02]  /*8ce0*/  SYNCS.PHASECHK.TRANS64.TRYWAIT P0, [R207+URZ+0xb0], R2 ;  /* 0x0000b002cf0075a7 */ /* 0x00232400080011ff */
[----:B----4-:R-:W-:Y:S05]  /*8cf0*/  @!P0 NANOSLEEP.SYNCS 0x989680 ;  /* 0x009896800000895d */ /* 0x010fea0003900000 */
[----:B------:R-:W4:Y:S02]  /*8d00*/  @!P0 SYNCS.PHASECHK.TRANS64 P0, [R207+URZ+0xb0], R2 ;  /* 0x0000b002cf0085a7 */ /* 0x000f2400080010ff */
[----:B----4-:R-:W-:Y:S05]  /*8d10*/  @!P0 BRA `(.L_x_94) ;  /* 0xfffffffc00f08947 */ /* 0x010fea000383ffff */
[----:B------:R-:W-:Y:S05]  /*8d20*/  BRA `(.L_x_93) ;  /* 0xffffffc800f87947 */ /* 0x000fea000383ffff */
.L_x_103:
[----:B--2---:R2:W3:Y:S02]  /*8d30*/  SYNCS.PHASECHK.TRANS64.TRYWAIT P0, [R210+URZ+0x60], R3 ;  /* 0x00006003d20075a7 */ /* 0x0044e400080011ff */
[----:B---3--:R-:W-:Y:S05]  /*8d40*/  @!P0 NANOSLEEP.SYNCS 0x989680 ;  /* 0x009896800000895d */ /* 0x008fea0003900000 */
[----:B------:R-:W3:Y:S02]  /*8d50*/  @!P0 SYNCS.PHASECHK.TRANS64 P0, [R210+URZ+0x60], R3 ;  /* 0x00006003d20085a7 */ /* 0x000ee400080010ff */
[----:B---3--:R-:W-:Y:S05]  /*8d60*/  @!P0 BRA `(.L_x_103) ;  /* 0xfffffffc00f08947 */ /* 0x008fea000383ffff */
[----:B------:R-:W-:Y:S05]  /*8d70*/  BRA `(.L_x_102) ;  /* 0xffffffe000047947 */ /* 0x000fea000383ffff */
        .weak           $__internal_0_$__cuda_sm10x_tcgen05_guardrail_trap_col_being_dealloced_not_returned_by_alloc
        .type           $__internal_0_$__cuda_sm10x_tcgen05_guardrail_trap_col_being_dealloced_not_returned_by_alloc,@function
        .size           $__internal_0_$__cuda_sm10x_tcgen05_guardrail_trap_col_being_dealloced_not_returned_by_alloc,($__internal_1_$__cuda_sm10x_tcgen05_guardrail_trap_phase_invalid_during_alloc - $__internal_0_$__cuda_sm10x_tcgen05_guardrail_trap_col_being_dealloced_not_returned_by_alloc)
$__internal_0_$__cuda_sm10x_tcgen05_guardrail_trap_col_being_dealloced_not_returned_by_alloc:
[----:B------:R-:W-:Y:S05]  /*8d80*/  BPT.TRAP 0x1 ;  /* 0x000000040000795c */ /* 0x000fea0000300000 */
[----:B------:R-:W-:-:S04]  /*8d90*/  HFMA2 R3, -RZ, RZ, 0, 0 ;  /* 0x00000000ff037431 */ /* 0x000fc800000001ff */
[----:B------:R-:W-:Y:S05]  /*8da0*/  RET.REL.NODEC R2 `(_ZN7cutlass13device_kernelINS_4gemm6kernel13GemmUniversalIN4cute5tupleIJiiiiEEENS1_10collective13CollectiveMmaINS1_35MainloopSm100TmaUmmaWarpSpecializedILi6ELi2ELi4ENS5_IJNS4_1CILi1EEESB_SB_EEEEENS5_IJNSA_ILi128EEESE_SE_EEENS_12float_e5m2_tENS5_IJlSB_lEEENS_12float_e4m3_tENS5_IJSB_llEEENS4_8TiledMMAINS4_8MMA_AtomIJNS4_10MMA_TraitsINS4_19SM100_MMA_F8F6F4_SSEJSG_SI_fSE_SE_NS4_17integral_constantINS4_4UMMA5MajorELSQ_0EEENSO_ISQ_LSQ_1EEENSO_INSP_7ScaleInELST_0EEESU_EEEEEENS4_6LayoutISC_NS5_IJNSA_ILi0EEESY_SY_EEEEENS5_IJNS4_10UnderscoreES11_S11_EEEEENS4_13SM90_TMA_LOADENS4_14ComposedLayoutINS4_7SwizzleILi3ELi4ELi3EEENS4_18smem_ptr_flag_bitsILi8EEENSX_INS5_IJNSA_ILi8EEESE_EEENS5_IJSE_SB_EEEEEEEvNS4_8identityES14_NS15_IS17_S19_NSX_INS5_IJSE_S1A_EEENS5_IJSB_SE_EEEEEEEvS1F_EENS_8epilogue10collective18CollectiveEpilogueINS1L_23Sm100TmaWarpSpecializedILi2ELi2ELi64ELb0ELb0EEEJSF_NS5_IJNSX_ISE_SB_EENSX_INSA_ILi64EEESB_EEEEESG_SH_SG_SH_NS1L_6fusion15FusionCallbacksIS1P_NS1U_17LinearCombinationISG_fSG_fLNS_15FloatRoundStyleE2EEESF_S1T_JEEENS4_5SM1004TMEM4LOAD26SM100_TMEM_LOAD_32dp32b64xES14_NS15_INS16_ILi2ELi4ELi3EEES19_NSX_INS5_IJS1A_S1R_EEENS5_IJS1R_SB_EEEEEEENS4_39AutoVectorizingCopyWithAssumedAlignmentILi128EEENS4_14SM90_TMA_STOREES28_S2A_S2A_EEEvvEEEEvNT_6ParamsE) ;  /* 0xffffff7002947950 */ /* 0x000fea0003c3ffff */
        .weak           $__internal_1_$__cuda_sm10x_tcgen05_guardrail_trap_phase_invalid_during_alloc
        .type           $__internal_1_$__cuda_sm10x_tcgen05_guardrail_trap_phase_invalid_during_alloc,@function
        .size           $__internal_1_$__cuda_sm10x_tcgen05_guardrail_trap_phase_invalid_during_alloc,($__internal_2_$__cuda_sm10x_tcgen05_guardrail_trap_unallocated_columns_being_dealloced - $__internal_1_$__cuda_sm10x_tcgen05_guardrail_trap_phase_invalid_during_alloc)
$__internal_1_$__cuda_sm10x_tcgen05_guardrail_trap_phase_invalid_during_alloc:
[----:B------:R-:W-:Y:S05]  /*8db0*/  BPT.TRAP 0x1 ;  /* 0x000000040000795c */ /* 0x000fea0000300000 */
[----:B------:R-:W-:-:S04]  /*8dc0*/  MOV R3, 0x0 ;  /* 0x0000000000037802 */ /* 0x000fc80000000f00 */
[----:B------:R-:W-:Y:S05]  /*8dd0*/  RET.REL.NODEC R2 `(_ZN7cutlass13device_kernelINS_4gemm6kernel13GemmUniversalIN4cute5tupleIJiiiiEEENS1_10collective13CollectiveMmaINS1_35MainloopSm100TmaUmmaWarpSpecializedILi6ELi2ELi4ENS5_IJNS4_1CILi1EEESB_SB_EEEEENS5_IJNSA_ILi128EEESE_SE_EEENS_12float_e5m2_tENS5_IJlSB_lEEENS_12float_e4m3_tENS5_IJSB_llEEENS4_8TiledMMAINS4_8MMA_AtomIJNS4_10MMA_TraitsINS4_19SM100_MMA_F8F6F4_SSEJSG_SI_fSE_SE_NS4_17integral_constantINS4_4UMMA5MajorELSQ_0EEENSO_ISQ_LSQ_1EEENSO_INSP_7ScaleInELST_0EEESU_EEEEEENS4_6LayoutISC_NS5_IJNSA_ILi0EEESY_SY_EEEEENS5_IJNS4_10UnderscoreES11_S11_EEEEENS4_13SM90_TMA_LOADENS4_14ComposedLayoutINS4_7SwizzleILi3ELi4ELi3EEENS4_18smem_ptr_flag_bitsILi8EEENSX_INS5_IJNSA_ILi8EEESE_EEENS5_IJSE_SB_EEEEEEEvNS4_8identityES14_NS15_IS17_S19_NSX_INS5_IJSE_S1A_EEENS5_IJSB_SE_EEEEEEEvS1F_EENS_8epilogue10collective18CollectiveEpilogueINS1L_23Sm100TmaWarpSpecializedILi2ELi2ELi64ELb0ELb0EEEJSF_NS5_IJNSX_ISE_SB_EENSX_INSA_ILi64EEESB_EEEEESG_SH_SG_SH_NS1L_6fusion15FusionCallbacksIS1P_NS1U_17LinearCombinationISG_fSG_fLNS_15FloatRoundStyleE2EEESF_S1T_JEEENS4_5SM1004TMEM4LOAD26SM100_TMEM_LOAD_32dp32b64xES14_NS15_INS16_ILi2ELi4ELi3EEES19_NSX_INS5_IJS1A_S1R_EEENS5_IJS1R_SB_EEEEEEENS4_39AutoVectorizingCopyWithAssumedAlignmentILi128EEENS4_14SM90_TMA_STOREES28_S2A_S2A_EEEvvEEEEvNT_6ParamsE) ;  /* 0xffffff7002887950 */ /* 0x000fea0003c3ffff */
        .weak           $__internal_2_$__cuda_sm10x_tcgen05_guardrail_trap_unallocated_columns_being_dealloced
        .type           $__internal_2_$__cuda_sm10x_tcgen05_guardrail_trap_unallocated_columns_being_dealloced,@function
        .size           $__internal_2_$__cuda_sm10x_tcgen05_guardrail_trap_unallocated_columns_being_dealloced,(.L_x_149 - $__internal_2_$__cuda_sm10x_tcgen05_guardrail_trap_unallocated_columns_being_dealloced)
$__internal_2_$__cuda_sm10x_tcgen05_guardrail_trap_unallocated_columns_being_dealloced:
[----:B------:R-:W-:Y:S05]  /*8de0*/  BPT.TRAP 0x1 ;  /* 0x000000040000795c */ /* 0x000fea0000300000 */
[----:B------:R-:W-:-:S04]  /*8df0*/  HFMA2 R3, -RZ, RZ, 0, 0 ;  /* 0x00000000ff037431 */ /* 0x000fc800000001ff */
[----:B------:R-:W-:Y:S05]  /*8e00*/  RET.REL.NODEC R2 `(_ZN7cutlass13device_kernelINS_4gemm6kernel13GemmUniversalIN4cute5tupleIJiiiiEEENS1_10collective13CollectiveMmaINS1_35MainloopSm100TmaUmmaWarpSpecializedILi6ELi2ELi4ENS5_IJNS4_1CILi1EEESB_SB_EEEEENS5_IJNSA_ILi128EEESE_SE_EEENS_12float_e5m2_tENS5_IJlSB_lEEENS_12float_e4m3_tENS5_IJSB_llEEENS4_8TiledMMAINS4_8MMA_AtomIJNS4_10MMA_TraitsINS4_19SM100_MMA_F8F6F4_SSEJSG_SI_fSE_SE_NS4_17integral_constantINS4_4UMMA5MajorELSQ_0EEENSO_ISQ_LSQ_1EEENSO_INSP_7ScaleInELST_0EEESU_EEEEEENS4_6LayoutISC_NS5_IJNSA_ILi0EEESY_SY_EEEEENS5_IJNS4_10UnderscoreES11_S11_EEEEENS4_13SM90_TMA_LOADENS4_14ComposedLayoutINS4_7SwizzleILi3ELi4ELi3EEENS4_18smem_ptr_flag_bitsILi8EEENSX_INS5_IJNSA_ILi8EEESE_EEENS5_IJSE_SB_EEEEEEEvNS4_8identityES14_NS15_IS17_S19_NSX_INS5_IJSE_S1A_EEENS5_IJSB_SE_EEEEEEEvS1F_EENS_8epilogue10collective18CollectiveEpilogueINS1L_23Sm100TmaWarpSpecializedILi2ELi2ELi64ELb0ELb0EEEJSF_NS5_IJNSX_ISE_SB_EENSX_INSA_ILi64EEESB_EEEEESG_SH_SG_SH_NS1L_6fusion15FusionCallbacksIS1P_NS1U_17LinearCombinationISG_fSG_fLNS_15FloatRoundStyleE2EEESF_S1T_JEEENS4_5SM1004TMEM4LOAD26SM100_TMEM_LOAD_32dp32b64xES14_NS15_INS16_ILi2ELi4ELi3EEES19_NSX_INS5_IJS1A_S1R_EEENS5_IJS1R_SB_EEEEEEENS4_39AutoVectorizingCopyWithAssumedAlignmentILi128EEENS4_14SM90_TMA_STOREES28_S2A_S2A_EEEvvEEEEvNT_6ParamsE) ;  /* 0xffffff70027c7950 */ /* 0x000fea0003c3ffff */
.L_x_148:
[----:B------:R-:W-:-:S00]  /*8e10*/  BRA `(.L_x_148) ;  /* 0xfffffffc00fc7947 */ /* 0x000fc0000383ffff */
[----:B------:R-:W-:-:S00]  /*8e20*/  NOP ;  /* 0x0000000000007918 */ /* 0x000fc00000000000 */
        /* <DEDUP_REMOVED lines=13> */
.L_x_149:


//--------------------- .nv.global.init           --------------------------
	.section	.nv.global.init,"aw",@progbits
.nv.global.init:
	.type		$str$27,@object
	.size		$str$27,($str$28 - $str$27)
$str$27:
        /*0000*/ 	.byte	0x28, 0x61, 0x64, 0x64, 0x72, 0x65, 0x73, 0x73, 0x20, 0x26, 0x20, 0x6d, 0x61, 0x73, 0x6b, 0x29
        /*0010*/ 	.byte	0x20, 0x3d, 0x3d, 0x20, 0x30, 0x00
	.type		$str$28,@object
	.size		$str$28,($str$26 - $str$28)
$str$28:
        /*0016*/ 	.byte	0x2f, 0x74, 0x6d, 0x70, 0x2f, 0x63, 0x75, 0x74, 0x6c, 0x61, 0x73, 0x73, 0x5f, 0x73, 0x77, 0x65
        /*0026*/ 	.byte	0x65, 0x70, 0x5f, 0x73, 0x72, 0x63, 0x2f, 0x69, 0x6e, 0x63, 0x6c, 0x75, 0x64, 0x65, 0x2f, 0x63
        /*0036*/ 	.byte	0x75, 0x74, 0x65, 0x2f, 0x70, 0x6f, 0x69, 0x6e, 0x74, 0x65, 0x72, 0x5f, 0x66, 0x6c, 0x61, 0x67
        /*0046*/ 	.byte	0x67, 0x65, 0x64, 0x2e, 0x68, 0x70, 0x70, 0x00
	.type		$str$26,@object
	.size		$str$26,($str$25 - $str$26)
$str$26:
        /*004e*/ 	.byte	0x2f, 0x74, 0x6d, 0x70, 0x2f, 0x63, 0x75, 0x74, 0x6c, 0x61, 0x73, 0x73, 0x5f, 0x73, 0x77, 0x65
        /*005e*/ 	.byte	0x65, 0x70, 0x5f, 0x73, 0x72, 0x63, 0x2f, 0x69, 0x6e, 0x63, 0x6c, 0x75, 0x64, 0x65, 0x2f, 0x63
        /*006e*/ 	.byte	0x75, 0x74, 0x65, 0x2f, 0x61, 0x74, 0x6f, 0x6d, 0x2f, 0x63, 0x6f, 0x70, 0x79, 0x5f, 0x74, 0x72
        /*007e*/ 	.byte	0x61, 0x69, 0x74, 0x73, 0x5f, 0x73, 0x6d, 0x31, 0x30, 0x30, 0x2e, 0x68, 0x70, 0x70, 0x00
	.type		$str$25,@object
	.size		$str$25,(__unnamed_1 - $str$25)
$str$25:
        /*008d*/ 	.byte	0x28, 0x28, 0x75, 0x69, 0x6e, 0x74, 0x33, 0x32, 0x5f, 0x74, 0x28, 0x74, 0x68, 0x72, 0x65, 0x61
        /*009d*/ 	.byte	0x64, 0x49, 0x64, 0x78, 0x2e, 0x78, 0x29, 0x20, 0x2f, 0x20, 0x33, 0x32, 0x29, 0x20, 0x25, 0x20
        /*00ad*/ 	.byte	0x34, 0x29, 0x20, 0x3d, 0x3d, 0x20, 0x28, 0x28, 0x28, 0x74, 0x6d, 0x65, 0x6d, 0x5f, 0x61, 0x64
        /*00bd*/ 	.byte	0x64, 0x72, 0x20, 0x3e, 0x3e, 0x20, 0x31, 0x36, 0x29, 0x20, 0x2f, 0x20, 0x33, 0x32, 0x29, 0x20
        /*00cd*/ 	.byte	0x25, 0x20, 0x34, 0x29, 0x00
	.type		__unnamed_1,@object
	.size		__unnamed_1,(__unnamed_2 - __unnamed_1)
__unnamed_1:
        /*00d2*/ 	.byte	0x61, 0x75, 0x74, 0x6f, 0x20, 0x63, 0x75, 0x74, 0x65, 0x3a, 0x3a, 0x61, 0x73, 0x5f, 0x70, 0x6f
        /* <DEDUP_REMOVED lines=24> */
        /*0262*/ 	.byte	0x43, 0x3c, 0x38, 0x31, 0x39, 0x32, 0x3e, 0x3e, 0x3e, 0x3e, 0x5d, 0x00
	.type		__unnamed_2,@object
	.size		__unnamed_2,(.L_2 - __unnamed_2)
__unnamed_2:
        /* <DEDUP_REMOVED lines=42> */
        /*050e*/ 	.byte	0x3e, 0x3e, 0x3e, 0x3e, 0x5d, 0x00
.L_2:


//--------------------- .nv.shared._ZN7cutlass13device_kernelINS_4gemm6kernel13GemmUniversalIN4cute5tupleIJiiiiEEENS1_10collective13CollectiveMmaINS1_35MainloopSm100TmaUmmaWarpSpecializedILi6ELi2ELi4ENS5_IJNS4_1CILi1EEESB_SB_EEEEENS5_IJNSA_ILi128EEESE_SE_EEENS_12float_e5m2_tENS5_IJlSB_lEEENS_12float_e4m3_tENS5_IJSB_llEEENS4_8TiledMMAINS4_8MMA_AtomIJNS4_10MMA_TraitsINS4_19SM100_MMA_F8F6F4_SSEJSG_SI_fSE_SE_NS4_17integral_constantINS4_4UMMA5MajorELSQ_0EEENSO_ISQ_LSQ_1EEENSO_INSP_7ScaleInELST_0EEESU_EEEEEENS4_6LayoutISC_NS5_IJNSA_ILi0EEESY_SY_EEEEENS5_IJNS4_10UnderscoreES11_S11_EEEEENS4_13SM90_TMA_LOADENS4_14ComposedLayoutINS4_7SwizzleILi3ELi4ELi3EEENS4_18smem_ptr_flag_bitsILi8EEENSX_INS5_IJNSA_ILi8EEESE_EEENS5_IJSE_SB_EEEEEEEvNS4_8identityES14_NS15_IS17_S19_NSX_INS5_IJSE_S1A_EEENS5_IJSB_SE_EEEEEEEvS1F_EENS_8epilogue10collective18CollectiveEpilogueINS1L_23Sm100TmaWarpSpecializedILi2ELi2ELi64ELb0ELb0EEEJSF_NS5_IJNSX_ISE_SB_EENSX_INSA_ILi64EEESB_EEEEESG_SH_SG_SH_NS1L_6fusion15FusionCallbacksIS1P_NS1U_17LinearCombinationISG_fSG_fLNS_15FloatRoundStyleE2EEESF_S1T_JEEENS4_5SM1004TMEM4LOAD26SM100_TMEM_LOAD_32dp32b64xES14_NS15_INS16_ILi2ELi4ELi3EEES19_NSX_INS5_IJS1A_S1R_EEENS5_IJS1R_SB_EEEEEEENS4_39AutoVectorizingCopyWithAssumedAlignmentILi128EEENS4_14SM90_TMA_STOREES28_S2A_S2A_EEEvvEEEEvNT_6ParamsE --------------------------
	.section	.nv.shared._ZN7cutlass13device_kernelINS_4gemm6kernel13GemmUniversalIN4cute5tupleIJiiiiEEENS1_10collective13CollectiveMmaINS1_35MainloopSm100TmaUmmaWarpSpecializedILi6ELi2ELi4ENS5_IJNS4_1CILi1EEESB_SB_EEEEENS5_IJNSA_ILi128EEESE_SE_EEENS_12float_e5m2_tENS5_IJlSB_lEEENS_12float_e4m3_tENS5_IJSB_llEEENS4_8TiledMMAINS4_8MMA_AtomIJNS4_10MMA_TraitsINS4_19SM100_MMA_F8F6F4_SSEJSG_SI_fSE_SE_NS4_17integral_constantINS4_4UMMA5MajorELSQ_0EEENSO_ISQ_LSQ_1EEENSO_INSP_7ScaleInELST_0EEESU_EEEEEENS4_6LayoutISC_NS5_IJNSA_ILi0EEESY_SY_EEEEENS5_IJNS4_10UnderscoreES11_S11_EEEEENS4_13SM90_TMA_LOADENS4_14ComposedLayoutINS4_7SwizzleILi3ELi4ELi3EEENS4_18smem_ptr_flag_bitsILi8EEENSX_INS5_IJNSA_ILi8EEESE_EEENS5_IJSE_SB_EEEEEEEvNS4_8identityES14_NS15_IS17_S19_NSX_INS5_IJSE_S1A_EEENS5_IJSB_SE_EEEEEEEvS1F_EENS_8epilogue10collective18CollectiveEpilogueINS1L_23Sm100TmaWarpSpecializedILi2ELi2ELi64ELb0ELb0EEEJSF_NS5_IJNSX_ISE_SB_EENSX_INSA_ILi64EEESB_EEEEESG_SH_SG_SH_NS1L_6fusion15FusionCallbacksIS1P_NS1U_17LinearCombinationISG_fSG_fLNS_15FloatRoundStyleE2EEESF_S1T_JEEENS4_5SM1004TMEM4LOAD26SM100_TMEM_LOAD_32dp32b64xES14_NS15_INS16_ILi2ELi4ELi3EEES19_NSX_INS5_IJS1A_S1R_EEENS5_IJS1R_SB_EEEEEEENS4_39AutoVectorizingCopyWithAssumedAlignmentILi128EEENS4_14SM90_TMA_STOREES28_S2A_S2A_EEEvvEEEEvNT_6ParamsE,"aw",@nobits
	.sectionflags	@""
	.align	16
	.zero		1024


//--------------------- .nv.shared.reserved.0     --------------------------
	.section	.nv.shared.reserved.0,"aw",@nobits
	.weak		__nv_reservedSMEM_offset_0_alias
	.size		__nv_reservedSMEM_offset_0_alias, 0, 64
	.other		__nv_reservedSMEM_offset_0_alias,@"STO_CUDA_RESERVED_SHARED STV_DEFAULT"
__nv_reservedSMEM_offset_0_alias:
	.zero		0
.nv.shared.reserved.0:
	.zero		64
	.weak		__nv_reservedSMEM_tcgen05_partition
	.type		__nv_reservedSMEM_tcgen05_partition,@object
	.size		__nv_reservedSMEM_tcgen05_partition,(.L_0 - __nv_reservedSMEM_tcgen05_partition)
__nv_reservedSMEM_tcgen05_partition:
	.zero		32
.L_0:


//--------------------- .nv.global                --------------------------
	.section	.nv.global,"aw",@nobits
.nv.global:
	.type		_ZN40_INTERNAL_5d20a214_4_k_cu_e1fcaafe_207144cute1_E,@object
	.size		_ZN40_INTERNAL_5d20a214_4_k_cu_e1fcaafe_207144cute1_E,(_ZN40_INTERNAL_5d20a214_4_k_cu_e1fcaafe_207144cuda3std3__45__cpo6cbeginE - _ZN40_INTERNAL_5d20a214_4_k_cu_e1fcaafe_207144cute1_E)
_ZN40_INTERNAL_5d20a214_4_k_cu_e1fcaafe_207144cute1_E:
	.zero		1
	.type		_ZN40_INTERNAL_5d20a214_4_k_cu_e1fcaafe_207144cuda3std3__45__cpo6cbeginE,@object
	.size		_ZN40_INTERNAL_5d20a214_4_k_cu_e1fcaafe_207144cuda3std3__45__cpo6cbeginE,(_ZN40_INTERNAL_5d20a214_4_k_cu_e1fcaafe_207144cuda3std3__48in_placeE - _ZN40_INTERNAL_5d20a214_4_k_cu_e1fcaafe_207144cuda3std3__45__cpo6cbeginE)
_ZN40_INTERNAL_5d20a214_4_k_cu_e1fcaafe_207144cuda3std3__45__cpo6cbeginE:
	.zero		1
	.type		_ZN40_INTERNAL_5d20a214_4_k_cu_e1fcaafe_207144cuda3std3__48in_placeE,@object
	.size		_ZN40_INTERNAL_5d20a214_4_k_cu_e1fcaafe_207144cuda3std3__48in_placeE,(_ZN40_INTERNAL_5d20a214_4_k_cu_e1fcaafe_207144cuda3std6ranges3__45__cpo9iter_moveE - _ZN40_INTERNAL_5d20a214_4_k_cu_e1fcaafe_207144cuda3std3__48in_placeE)
_ZN40_INTERNAL_5d20a214_4_k_cu_e1fcaafe_207144cuda3std3__48in_placeE:
	.zero		1
	.type		_ZN40_INTERNAL_5d20a214_4_k_cu_e1fcaafe_207144cuda3std6ranges3__45__cpo9iter_moveE,@object
	.size		_ZN40_INTERNAL_5d20a214_4_k_cu_e1fcaafe_207144cuda3std6ranges3__45__cpo9iter_moveE,(_ZN40_INTERNAL_5d20a214_4_k_cu_e1fcaafe_207144cuda3std3__45__cpo5beginE - _ZN40_INTERNAL_5d20a214_4_k_cu_e1fcaafe_207144cuda3std6ranges3__45__cpo9iter_moveE)
_ZN40_INTERNAL_5d20a214_4_k_cu_e1fcaafe_207144cuda3std6ranges3__45__cpo9iter_moveE:
	.zero		1
	.type		_ZN40_INTERNAL_5d20a214_4_k_cu_e1fcaafe_207144cuda3std3__45__cpo5beginE,@object
	.size		_ZN40_INTERNAL_5d20a214_4_k_cu_e1fcaafe_207144cuda3std3__45__cpo5beginE,(_ZN40_INTERNAL_5d20a214_4_k_cu_e1fcaafe_207144cuda3std3__442_GLOBAL__N__5d20a214_4_k_cu_e1fcaafe_207146ignoreE - _ZN40_INTERNAL_5d20a214_4_k_cu_e1fcaafe_207144cuda3std3__45__cpo5beginE)
_ZN40_INTERNAL_5d20a214_4_k_cu_e1fcaafe_207144cuda3std3__45__cpo5beginE:
	.zero		1
	.type		_ZN40_INTERNAL_5d20a214_4_k_cu_e1fcaafe_207144cuda3std3__442_GLOBAL__N__5d20a214_4_k_cu_e1fcaafe_207146ignoreE,@object
	.size		_ZN40_INTERNAL_5d20a214_4_k_cu_e1fcaafe_207144cuda3std3__442_GLOBAL__N__5d20a214_4_k_cu_e1fcaafe_207146ignoreE,(_ZN40_INTERNAL_5d20a214_4_k_cu_e1fcaafe_207144cute7productE - _ZN40_INTERNAL_5d20a214_4_k_cu_e1fcaafe_207144cuda3std3__442_GLOBAL__N__5d20a214_4_k_cu_e1fcaafe_207146ignoreE)
_ZN40_INTERNAL_5d20a214_4_k_cu_e1fcaafe_207144cuda3std3__442_GLOBAL__N__5d20a214_4_k_cu_e1fcaafe_207146ignoreE:
	.zero		1
	.type		_ZN40_INTERNAL_5d20a214_4_k_cu_e1fcaafe_207144cute7productE,@object
	.size		_ZN40_INTERNAL_5d20a214_4_k_cu_e1fcaafe_207144cute7productE,(_ZN40_INTERNAL_5d20a214_4_k_cu_e1fcaafe_207144cuda3std3__45__cpo3endE - _ZN40_INTERNAL_5d20a214_4_k_cu_e1fcaafe_207144cute7productE)
_ZN40_INTERNAL_5d20a214_4_k_cu_e1fcaafe_207144cute7productE:
	.zero		1
	.type		_ZN40_INTERNAL_5d20a214_4_k_cu_e1fcaafe_207144cuda3std3__45__cpo3endE,@object
	.size		_ZN40_INTERNAL_5d20a214_4_k_cu_e1fcaafe_207144cuda3std3__45__cpo3endE,(_ZN40_INTERNAL_5d20a214_4_k_cu_e1fcaafe_207144cuda3std3__419piecewise_constructE - _ZN40_INTERNAL_5d20a214_4_k_cu_e1fcaafe_207144cuda3std3__45__cpo3endE)
_ZN40_INTERNAL_5d20a214_4_k_cu_e1fcaafe_207144cuda3std3__45__cpo3endE:
	.zero		1
	.type		_ZN40_INTERNAL_5d20a214_4_k_cu_e1fcaafe_207144cuda3std3__419piecewise_constructE,@object
	.size		_ZN40_INTERNAL_5d20a214_4_k_cu_e1fcaafe_207144cuda3std3__419piecewise_constructE,(_ZN40_INTERNAL_5d20a214_4_k_cu_e1fcaafe_207144cuda3std3__45__cpo4cendE - _ZN40_INTERNAL_5d20a214_4_k_cu_e1fcaafe_207144cuda3std3__419piecewise_constructE)
_ZN40_INTERNAL_5d20a214_4_k_cu_e1fcaafe_207144cuda3std3__419piecewise_constructE:
	.zero		1
	.type		_ZN40_INTERNAL_5d20a214_4_k_cu_e1fcaafe_207144cuda3std3__45__cpo4cendE,@object
	.size		_ZN40_INTERNAL_5d20a214_4_k_cu_e1fcaafe_207144cuda3std3__45__cpo4cendE,(_ZN40_INTERNAL_5d20a214_4_k_cu_e1fcaafe_207144cuda3std6ranges3__45__cpo4swapE - _ZN40_INTERNAL_5d20a214_4_k_cu_e1fcaafe_207144cuda3std3__45__cpo4cendE)
_ZN40_INTERNAL_5d20a214_4_k_cu_e1fcaafe_207144cuda3std3__45__cpo4cendE:
	.zero		1
	.type		_ZN40_INTERNAL_5d20a214_4_k_cu_e1fcaafe_207144cuda3std6ranges3__45__cpo4swapE,@object
	.size		_ZN40_INTERNAL_5d20a214_4_k_cu_e1fcaafe_207144cuda3std6ranges3__45__cpo4swapE,(.L_10 - _ZN40_INTERNAL_5d20a214_4_k_cu_e1fcaafe_207144cuda3std6ranges3__45__cpo4swapE)
_ZN40_INTERNAL_5d20a214_4_k_cu_e1fcaafe_207144cuda3std6ranges3__45__cpo4swapE:
	.zero		1
.L_10:


//--------------------- .nv.constant0._ZN7cutlass13device_kernelINS_4gemm6kernel13GemmUniversalIN4cute5tupleIJiiiiEEENS1_10collective13CollectiveMmaINS1_35MainloopSm100TmaUmmaWarpSpecializedILi6ELi2ELi4ENS5_IJNS4_1CILi1EEESB_SB_EEEEENS5_IJNSA_ILi128EEESE_SE_EEENS_12float_e5m2_tENS5_IJlSB_lEEENS_12float_e4m3_tENS5_IJSB_llEEENS4_8TiledMMAINS4_8MMA_AtomIJNS4_10MMA_TraitsINS4_19SM100_MMA_F8F6F4_SSEJSG_SI_fSE_SE_NS4_17integral_constantINS4_4UMMA5MajorELSQ_0EEENSO_ISQ_LSQ_1EEENSO_INSP_7ScaleInELST_0EEESU_EEEEEENS4_6LayoutISC_NS5_IJNSA_ILi0EEESY_SY_EEEEENS5_IJNS4_10UnderscoreES11_S11_EEEEENS4_13SM90_TMA_LOADENS4_14ComposedLayoutINS4_7SwizzleILi3ELi4ELi3EEENS4_18smem_ptr_flag_bitsILi8EEENSX_INS5_IJNSA_ILi8EEESE_EEENS5_IJSE_SB_EEEEEEEvNS4_8identityES14_NS15_IS17_S19_NSX_INS5_IJSE_S1A_EEENS5_IJSB_SE_EEEEEEEvS1F_EENS_8epilogue10collective18CollectiveEpilogueINS1L_23Sm100TmaWarpSpecializedILi2ELi2ELi64ELb0ELb0EEEJSF_NS5_IJNSX_ISE_SB_EENSX_INSA_ILi64EEESB_EEEEESG_SH_SG_SH_NS1L_6fusion15FusionCallbacksIS1P_NS1U_17LinearCombinationISG_fSG_fLNS_15FloatRoundStyleE2EEESF_S1T_JEEENS4_5SM1004TMEM4LOAD26SM100_TMEM_LOAD_32dp32b64xES14_NS15_INS16_ILi2ELi4ELi3EEES19_NSX_INS5_IJS1A_S1R_EEENS5_IJS1R_SB_EEEEEEENS4_39AutoVectorizingCopyWithAssumedAlignmentILi128EEENS4_14SM90_TMA_STOREES28_S2A_S2A_EEEvvEEEEvNT_6ParamsE --------------------------
	.section	.nv.constant0._ZN7cutlass13device_kernelINS_4gemm6kernel13GemmUniversalIN4cute5tupleIJiiiiEEENS1_10collective13CollectiveMmaINS1_35MainloopSm100TmaUmmaWarpSpecializedILi6ELi2ELi4ENS5_IJNS4_1CILi1EEESB_SB_EEEEENS5_IJNSA_ILi128EEESE_SE_EEENS_12float_e5m2_tENS5_IJlSB_lEEENS_12float_e4m3_tENS5_IJSB_llEEENS4_8TiledMMAINS4_8MMA_AtomIJNS4_10MMA_TraitsINS4_19SM100_MMA_F8F6F4_SSEJSG_SI_fSE_SE_NS4_17integral_constantINS4_4UMMA5MajorELSQ_0EEENSO_ISQ_LSQ_1EEENSO_INSP_7ScaleInELST_0EEESU_EEEEEENS4_6LayoutISC_NS5_IJNSA_ILi0EEESY_SY_EEEEENS5_IJNS4_10UnderscoreES11_S11_EEEEENS4_13SM90_TMA_LOADENS4_14ComposedLayoutINS4_7SwizzleILi3ELi4ELi3EEENS4_18smem_ptr_flag_bitsILi8EEENSX_INS5_IJNSA_ILi8EEESE_EEENS5_IJSE_SB_EEEEEEEvNS4_8identityES14_NS15_IS17_S19_NSX_INS5_IJSE_S1A_EEENS5_IJSB_SE_EEEEEEEvS1F_EENS_8epilogue10collective18CollectiveEpilogueINS1L_23Sm100TmaWarpSpecializedILi2ELi2ELi64ELb0ELb0EEEJSF_NS5_IJNSX_ISE_SB_EENSX_INSA_ILi64EEESB_EEEEESG_SH_SG_SH_NS1L_6fusion15FusionCallbacksIS1P_NS1U_17LinearCombinationISG_fSG_fLNS_15FloatRoundStyleE2EEESF_S1T_JEEENS4_5SM1004TMEM4LOAD26SM100_TMEM_LOAD_32dp32b64xES14_NS15_INS16_ILi2ELi4ELi3EEES19_NSX_INS5_IJS1A_S1R_EEENS5_IJS1R_SB_EEEEEEENS4_39AutoVectorizingCopyWithAssumedAlignmentILi128EEENS4_14SM90_TMA_STOREES28_S2A_S2A_EEEvvEEEEvNT_6ParamsE,"a",@progbits
	.sectionflags	@""
	.align	4
.nv.constant0._ZN7cutlass13device_kernelINS_4gemm6kernel13GemmUniversalIN4cute5tupleIJiiiiEEENS1_10collective13CollectiveMmaINS1_35MainloopSm100TmaUmmaWarpSpecializedILi6ELi2ELi4ENS5_IJNS4_1CILi1EEESB_SB_EEEEENS5_IJNSA_ILi128EEESE_SE_EEENS_12float_e5m2_tENS5_IJlSB_lEEENS_12float_e4m3_tENS5_IJSB_llEEENS4_8TiledMMAINS4_8MMA_AtomIJNS4_10MMA_TraitsINS4_19SM100_MMA_F8F6F4_SSEJSG_SI_fSE_SE_NS4_17integral_constantINS4_4UMMA5MajorELSQ_0EEENSO_ISQ_LSQ_1EEENSO_INSP_7ScaleInELST_0EEESU_EEEEEENS4_6LayoutISC_NS5_IJNSA_ILi0EEESY_SY_EEEEENS5_IJNS4_10UnderscoreES11_S11_EEEEENS4_13SM90_TMA_LOADENS4_14ComposedLayoutINS4_7SwizzleILi3ELi4ELi3EEENS4_18smem_ptr_flag_bitsILi8EEENSX_INS5_IJNSA_ILi8EEESE_EEENS5_IJSE_SB_EEEEEEEvNS4_8identityES14_NS15_IS17_S19_NSX_INS5_IJSE_S1A_EEENS5_IJSB_SE_EEEEEEEvS1F_EENS_8epilogue10collective18CollectiveEpilogueINS1L_23Sm100TmaWarpSpecializedILi2ELi2ELi64ELb0ELb0EEEJSF_NS5_IJNSX_ISE_SB_EENSX_INSA_ILi64EEESB_EEEEESG_SH_SG_SH_NS1L_6fusion15FusionCallbacksIS1P_NS1U_17LinearCombinationISG_fSG_fLNS_15FloatRoundStyleE2EEESF_S1T_JEEENS4_5SM1004TMEM4LOAD26SM100_TMEM_LOAD_32dp32b64xES14_NS15_INS16_ILi2ELi4ELi3EEES19_NSX_INS5_IJS1A_S1R_EEENS5_IJS1R_SB_EEEEEEENS4_39AutoVectorizingCopyWithAssumedAlignmentILi128EEENS4_14SM90_TMA_STOREES28_S2A_S2A_EEEvvEEEEvNT_6ParamsE:
	.zero		2944


//--------------------- SYMBOLS --------------------------

	.type		.nv.reservedSmem.offset0,@object
	.size		.nv.reservedSmem.offset0,0x4
	.type		.nv.reservedSmem.cap,@object
	.size		.nv.reservedSmem.cap,0x4
	.type		__assertfail,@function
